//
// Generated by NVIDIA NVVM Compiler
//
// Compiler Build ID: CL-36424714
// Cuda compilation tools, release 13.0, V13.0.88
// Based on NVVM 20.0.0
//

.version 9.0
.target sm_100
.address_size 64

	// .globl	_Z19k_find_block_boundsiiiPKdS0_PdS1_

.visible .entry _Z19k_find_block_boundsiiiPKdS0_PdS1_(
	.param .u32 _Z19k_find_block_boundsiiiPKdS0_PdS1__param_0,
	.param .u32 _Z19k_find_block_boundsiiiPKdS0_PdS1__param_1,
	.param .u32 _Z19k_find_block_boundsiiiPKdS0_PdS1__param_2,
	.param .u64 .ptr .align 1 _Z19k_find_block_boundsiiiPKdS0_PdS1__param_3,
	.param .u64 .ptr .align 1 _Z19k_find_block_boundsiiiPKdS0_PdS1__param_4,
	.param .u64 .ptr .align 1 _Z19k_find_block_boundsiiiPKdS0_PdS1__param_5,
	.param .u64 .ptr .align 1 _Z19k_find_block_boundsiiiPKdS0_PdS1__param_6
)
{
	.reg .pred 	%p<9>;
	.reg .b32 	%r<41>;
	.reg .b64 	%rd<22>;
	.reg .b64 	%fd<306>;

	ld.param.u32 	%r18, [_Z19k_find_block_boundsiiiPKdS0_PdS1__param_0];
	ld.param.u32 	%r19, [_Z19k_find_block_boundsiiiPKdS0_PdS1__param_2];
	ld.param.u64 	%rd5, [_Z19k_find_block_boundsiiiPKdS0_PdS1__param_3];
	ld.param.u64 	%rd2, [_Z19k_find_block_boundsiiiPKdS0_PdS1__param_4];
	cvta.to.global.u64 	%rd1, %rd5;
	mov.u32 	%r20, %ctaid.x;
	mov.u32 	%r21, %ntid.x;
	mov.u32 	%r22, %tid.x;
	mad.lo.s32 	%r1, %r20, %r21, %r22;
	setp.ge.s32 	%p1, %r1, %r19;
	@%p1 bra 	$L__BB0_12;
	cvta.to.global.u64 	%rd6, %rd2;
	ld.global.nc.f64 	%fd1, [%rd6];
	ld.global.nc.f64 	%fd2, [%rd6+32];
	ld.global.nc.f64 	%fd3, [%rd6+64];
	rcp.rn.f64 	%fd4, %fd1;
	rcp.rn.f64 	%fd5, %fd2;
	rcp.rn.f64 	%fd6, %fd3;
	shl.b32 	%r38, %r1, 5;
	mul.lo.s32 	%r36, %r1, 96;
	mul.wide.s32 	%rd7, %r36, 8;
	add.s64 	%rd8, %rd1, %rd7;
	ld.global.nc.f64 	%fd300, [%rd8];
	ld.global.nc.f64 	%fd301, [%rd8+8];
	ld.global.nc.f64 	%fd302, [%rd8+16];
	or.b32  	%r40, %r38, 1;
	setp.le.s32 	%p2, %r18, %r40;
	mov.f64 	%fd303, %fd300;
	mov.f64 	%fd304, %fd301;
	mov.f64 	%fd305, %fd302;
	@%p2 bra 	$L__BB0_11;
	add.s32 	%r23, %r38, 2;
	add.s32 	%r24, %r38, 32;
	min.s32 	%r25, %r24, %r18;
	max.s32 	%r26, %r25, %r23;
	not.b32 	%r27, %r38;
	add.s32 	%r5, %r26, %r27;
	sub.s32 	%r28, %r26, %r38;
	add.s32 	%r29, %r28, -2;
	setp.lt.u32 	%p3, %r29, 3;
	mov.f64 	%fd305, %fd302;
	mov.f64 	%fd304, %fd301;
	mov.f64 	%fd303, %fd300;
	@%p3 bra 	$L__BB0_6;
	and.b32  	%r30, %r5, -4;
	neg.s32 	%r37, %r30;
	mov.f64 	%fd305, %fd302;
	mov.f64 	%fd304, %fd301;
	mov.f64 	%fd303, %fd300;
$L__BB0_4:
	.pragma "nounroll";
	add.s32 	%r31, %r36, 3;
	mul.wide.s32 	%rd9, %r31, 8;
	add.s64 	%rd10, %rd1, %rd9;
	ld.global.nc.f64 	%fd65, [%rd10];
	ld.global.nc.f64 	%fd66, [%rd10+8];
	ld.global.nc.f64 	%fd67, [%rd10+16];
	add.f64 	%fd68, %fd300, %fd303;
	mul.f64 	%fd69, %fd68, 0d3FE0000000000000;
	add.f64 	%fd70, %fd301, %fd304;
	mul.f64 	%fd71, %fd70, 0d3FE0000000000000;
	add.f64 	%fd72, %fd302, %fd305;
	mul.f64 	%fd73, %fd72, 0d3FE0000000000000;
	sub.f64 	%fd74, %fd65, %fd69;
	mul.f64 	%fd75, %fd4, %fd74;
	cvt.rni.f64.f64 	%fd76, %fd75;
	mul.f64 	%fd77, %fd1, %fd76;
	sub.f64 	%fd78, %fd65, %fd77;
	sub.f64 	%fd79, %fd66, %fd71;
	mul.f64 	%fd80, %fd5, %fd79;
	cvt.rni.f64.f64 	%fd81, %fd80;
	mul.f64 	%fd82, %fd2, %fd81;
	sub.f64 	%fd83, %fd66, %fd82;
	sub.f64 	%fd84, %fd67, %fd73;
	mul.f64 	%fd85, %fd6, %fd84;
	cvt.rni.f64.f64 	%fd86, %fd85;
	mul.f64 	%fd87, %fd3, %fd86;
	sub.f64 	%fd88, %fd67, %fd87;
	min.f64 	%fd89, %fd300, %fd78;
	min.f64 	%fd90, %fd301, %fd83;
	min.f64 	%fd91, %fd302, %fd88;
	max.f64 	%fd92, %fd303, %fd78;
	max.f64 	%fd93, %fd304, %fd83;
	max.f64 	%fd94, %fd305, %fd88;
	ld.global.nc.f64 	%fd95, [%rd10+24];
	ld.global.nc.f64 	%fd96, [%rd10+32];
	ld.global.nc.f64 	%fd97, [%rd10+40];
	add.f64 	%fd98, %fd89, %fd92;
	mul.f64 	%fd99, %fd98, 0d3FE0000000000000;
	add.f64 	%fd100, %fd90, %fd93;
	mul.f64 	%fd101, %fd100, 0d3FE0000000000000;
	add.f64 	%fd102, %fd91, %fd94;
	mul.f64 	%fd103, %fd102, 0d3FE0000000000000;
	sub.f64 	%fd104, %fd95, %fd99;
	mul.f64 	%fd105, %fd4, %fd104;
	cvt.rni.f64.f64 	%fd106, %fd105;
	mul.f64 	%fd107, %fd1, %fd106;
	sub.f64 	%fd108, %fd95, %fd107;
	sub.f64 	%fd109, %fd96, %fd101;
	mul.f64 	%fd110, %fd5, %fd109;
	cvt.rni.f64.f64 	%fd111, %fd110;
	mul.f64 	%fd112, %fd2, %fd111;
	sub.f64 	%fd113, %fd96, %fd112;
	sub.f64 	%fd114, %fd97, %fd103;
	mul.f64 	%fd115, %fd6, %fd114;
	cvt.rni.f64.f64 	%fd116, %fd115;
	mul.f64 	%fd117, %fd3, %fd116;
	sub.f64 	%fd118, %fd97, %fd117;
	min.f64 	%fd119, %fd89, %fd108;
	min.f64 	%fd120, %fd90, %fd113;
	min.f64 	%fd121, %fd91, %fd118;
	max.f64 	%fd122, %fd92, %fd108;
	max.f64 	%fd123, %fd93, %fd113;
	max.f64 	%fd124, %fd94, %fd118;
	ld.global.nc.f64 	%fd125, [%rd10+48];
	ld.global.nc.f64 	%fd126, [%rd10+56];
	ld.global.nc.f64 	%fd127, [%rd10+64];
	add.f64 	%fd128, %fd119, %fd122;
	mul.f64 	%fd129, %fd128, 0d3FE0000000000000;
	add.f64 	%fd130, %fd120, %fd123;
	mul.f64 	%fd131, %fd130, 0d3FE0000000000000;
	add.f64 	%fd132, %fd121, %fd124;
	mul.f64 	%fd133, %fd132, 0d3FE0000000000000;
	sub.f64 	%fd134, %fd125, %fd129;
	mul.f64 	%fd135, %fd4, %fd134;
	cvt.rni.f64.f64 	%fd136, %fd135;
	mul.f64 	%fd137, %fd1, %fd136;
	sub.f64 	%fd138, %fd125, %fd137;
	sub.f64 	%fd139, %fd126, %fd131;
	mul.f64 	%fd140, %fd5, %fd139;
	cvt.rni.f64.f64 	%fd141, %fd140;
	mul.f64 	%fd142, %fd2, %fd141;
	sub.f64 	%fd143, %fd126, %fd142;
	sub.f64 	%fd144, %fd127, %fd133;
	mul.f64 	%fd145, %fd6, %fd144;
	cvt.rni.f64.f64 	%fd146, %fd145;
	mul.f64 	%fd147, %fd3, %fd146;
	sub.f64 	%fd148, %fd127, %fd147;
	min.f64 	%fd149, %fd119, %fd138;
	min.f64 	%fd150, %fd120, %fd143;
	min.f64 	%fd151, %fd121, %fd148;
	max.f64 	%fd152, %fd122, %fd138;
	max.f64 	%fd153, %fd123, %fd143;
	max.f64 	%fd154, %fd124, %fd148;
	ld.global.nc.f64 	%fd155, [%rd10+72];
	ld.global.nc.f64 	%fd156, [%rd10+80];
	ld.global.nc.f64 	%fd157, [%rd10+88];
	add.f64 	%fd158, %fd149, %fd152;
	mul.f64 	%fd159, %fd158, 0d3FE0000000000000;
	add.f64 	%fd160, %fd150, %fd153;
	mul.f64 	%fd161, %fd160, 0d3FE0000000000000;
	add.f64 	%fd162, %fd151, %fd154;
	mul.f64 	%fd163, %fd162, 0d3FE0000000000000;
	sub.f64 	%fd164, %fd155, %fd159;
	mul.f64 	%fd165, %fd4, %fd164;
	cvt.rni.f64.f64 	%fd166, %fd165;
	mul.f64 	%fd167, %fd1, %fd166;
	sub.f64 	%fd168, %fd155, %fd167;
	sub.f64 	%fd169, %fd156, %fd161;
	mul.f64 	%fd170, %fd5, %fd169;
	cvt.rni.f64.f64 	%fd171, %fd170;
	mul.f64 	%fd172, %fd2, %fd171;
	sub.f64 	%fd173, %fd156, %fd172;
	sub.f64 	%fd174, %fd157, %fd163;
	mul.f64 	%fd175, %fd6, %fd174;
	cvt.rni.f64.f64 	%fd176, %fd175;
	mul.f64 	%fd177, %fd3, %fd176;
	sub.f64 	%fd178, %fd157, %fd177;
	min.f64 	%fd300, %fd149, %fd168;
	min.f64 	%fd301, %fd150, %fd173;
	min.f64 	%fd302, %fd151, %fd178;
	max.f64 	%fd303, %fd152, %fd168;
	max.f64 	%fd304, %fd153, %fd173;
	max.f64 	%fd305, %fd154, %fd178;
	add.s32 	%r38, %r38, 4;
	add.s32 	%r37, %r37, 4;
	add.s32 	%r36, %r36, 12;
	setp.ne.s32 	%p4, %r37, 0;
	@%p4 bra 	$L__BB0_4;
	add.s32 	%r40, %r38, 1;
$L__BB0_6:
	and.b32  	%r15, %r5, 3;
	setp.eq.s32 	%p5, %r15, 0;
	@%p5 bra 	$L__BB0_11;
	setp.eq.s32 	%p6, %r15, 1;
	@%p6 bra 	$L__BB0_9;
	mul.lo.s32 	%r32, %r40, 3;
	mul.wide.s32 	%rd11, %r32, 8;
	add.s64 	%rd12, %rd1, %rd11;
	ld.global.nc.f64 	%fd180, [%rd12];
	ld.global.nc.f64 	%fd181, [%rd12+8];
	ld.global.nc.f64 	%fd182, [%rd12+16];
	add.f64 	%fd183, %fd300, %fd303;
	mul.f64 	%fd184, %fd183, 0d3FE0000000000000;
	add.f64 	%fd185, %fd301, %fd304;
	mul.f64 	%fd186, %fd185, 0d3FE0000000000000;
	add.f64 	%fd187, %fd302, %fd305;
	mul.f64 	%fd188, %fd187, 0d3FE0000000000000;
	sub.f64 	%fd189, %fd180, %fd184;
	mul.f64 	%fd190, %fd4, %fd189;
	cvt.rni.f64.f64 	%fd191, %fd190;
	mul.f64 	%fd192, %fd1, %fd191;
	sub.f64 	%fd193, %fd180, %fd192;
	sub.f64 	%fd194, %fd181, %fd186;
	mul.f64 	%fd195, %fd5, %fd194;
	cvt.rni.f64.f64 	%fd196, %fd195;
	mul.f64 	%fd197, %fd2, %fd196;
	sub.f64 	%fd198, %fd181, %fd197;
	sub.f64 	%fd199, %fd182, %fd188;
	mul.f64 	%fd200, %fd6, %fd199;
	cvt.rni.f64.f64 	%fd201, %fd200;
	mul.f64 	%fd202, %fd3, %fd201;
	sub.f64 	%fd203, %fd182, %fd202;
	min.f64 	%fd204, %fd300, %fd193;
	min.f64 	%fd205, %fd301, %fd198;
	min.f64 	%fd206, %fd302, %fd203;
	max.f64 	%fd207, %fd303, %fd193;
	max.f64 	%fd208, %fd304, %fd198;
	max.f64 	%fd209, %fd305, %fd203;
	ld.global.nc.f64 	%fd210, [%rd12+24];
	ld.global.nc.f64 	%fd211, [%rd12+32];
	ld.global.nc.f64 	%fd212, [%rd12+40];
	add.f64 	%fd213, %fd204, %fd207;
	mul.f64 	%fd214, %fd213, 0d3FE0000000000000;
	add.f64 	%fd215, %fd205, %fd208;
	mul.f64 	%fd216, %fd215, 0d3FE0000000000000;
	add.f64 	%fd217, %fd206, %fd209;
	mul.f64 	%fd218, %fd217, 0d3FE0000000000000;
	sub.f64 	%fd219, %fd210, %fd214;
	mul.f64 	%fd220, %fd4, %fd219;
	cvt.rni.f64.f64 	%fd221, %fd220;
	mul.f64 	%fd222, %fd1, %fd221;
	sub.f64 	%fd223, %fd210, %fd222;
	sub.f64 	%fd224, %fd211, %fd216;
	mul.f64 	%fd225, %fd5, %fd224;
	cvt.rni.f64.f64 	%fd226, %fd225;
	mul.f64 	%fd227, %fd2, %fd226;
	sub.f64 	%fd228, %fd211, %fd227;
	sub.f64 	%fd229, %fd212, %fd218;
	mul.f64 	%fd230, %fd6, %fd229;
	cvt.rni.f64.f64 	%fd231, %fd230;
	mul.f64 	%fd232, %fd3, %fd231;
	sub.f64 	%fd233, %fd212, %fd232;
	min.f64 	%fd300, %fd204, %fd223;
	min.f64 	%fd301, %fd205, %fd228;
	min.f64 	%fd302, %fd206, %fd233;
	max.f64 	%fd303, %fd207, %fd223;
	max.f64 	%fd304, %fd208, %fd228;
	max.f64 	%fd305, %fd209, %fd233;
	add.s32 	%r40, %r40, 2;
$L__BB0_9:
	and.b32  	%r33, %r5, 1;
	setp.eq.b32 	%p7, %r33, 1;
	not.pred 	%p8, %p7;
	@%p8 bra 	$L__BB0_11;
	mul.lo.s32 	%r34, %r40, 3;
	mul.wide.s32 	%rd13, %r34, 8;
	add.s64 	%rd14, %rd1, %rd13;
	ld.global.nc.f64 	%fd234, [%rd14];
	ld.global.nc.f64 	%fd235, [%rd14+8];
	ld.global.nc.f64 	%fd236, [%rd14+16];
	add.f64 	%fd237, %fd300, %fd303;
	mul.f64 	%fd238, %fd237, 0d3FE0000000000000;
	add.f64 	%fd239, %fd301, %fd304;
	mul.f64 	%fd240, %fd239, 0d3FE0000000000000;
	add.f64 	%fd241, %fd302, %fd305;
	mul.f64 	%fd242, %fd241, 0d3FE0000000000000;
	sub.f64 	%fd243, %fd234, %fd238;
	mul.f64 	%fd244, %fd4, %fd243;
	cvt.rni.f64.f64 	%fd245, %fd244;
	mul.f64 	%fd246, %fd1, %fd245;
	sub.f64 	%fd247, %fd234, %fd246;
	sub.f64 	%fd248, %fd235, %fd240;
	mul.f64 	%fd249, %fd5, %fd248;
	cvt.rni.f64.f64 	%fd250, %fd249;
	mul.f64 	%fd251, %fd2, %fd250;
	sub.f64 	%fd252, %fd235, %fd251;
	sub.f64 	%fd253, %fd236, %fd242;
	mul.f64 	%fd254, %fd6, %fd253;
	cvt.rni.f64.f64 	%fd255, %fd254;
	mul.f64 	%fd256, %fd3, %fd255;
	sub.f64 	%fd257, %fd236, %fd256;
	min.f64 	%fd300, %fd300, %fd247;
	min.f64 	%fd301, %fd301, %fd252;
	min.f64 	%fd302, %fd302, %fd257;
	max.f64 	%fd303, %fd303, %fd247;
	max.f64 	%fd304, %fd304, %fd252;
	max.f64 	%fd305, %fd305, %fd257;
$L__BB0_11:
	ld.param.u64 	%rd21, [_Z19k_find_block_boundsiiiPKdS0_PdS1__param_6];
	ld.param.u64 	%rd20, [_Z19k_find_block_boundsiiiPKdS0_PdS1__param_5];
	sub.f64 	%fd258, %fd303, %fd300;
	mul.f64 	%fd259, %fd258, 0d3FE0000000000000;
	mul.lo.s32 	%r35, %r1, 3;
	cvta.to.global.u64 	%rd15, %rd21;
	mul.wide.s32 	%rd16, %r35, 8;
	add.s64 	%rd17, %rd15, %rd16;
	st.global.f64 	[%rd17], %fd259;
	sub.f64 	%fd260, %fd304, %fd301;
	mul.f64 	%fd261, %fd260, 0d3FE0000000000000;
	st.global.f64 	[%rd17+8], %fd261;
	sub.f64 	%fd262, %fd305, %fd302;
	mul.f64 	%fd263, %fd262, 0d3FE0000000000000;
	st.global.f64 	[%rd17+16], %fd263;
	add.f64 	%fd264, %fd300, %fd303;
	mul.f64 	%fd265, %fd264, 0d3FE0000000000000;
	cvta.to.global.u64 	%rd18, %rd20;
	add.s64 	%rd19, %rd18, %rd16;
	st.global.f64 	[%rd19], %fd265;
	add.f64 	%fd266, %fd301, %fd304;
	mul.f64 	%fd267, %fd266, 0d3FE0000000000000;
	st.global.f64 	[%rd19+8], %fd267;
	add.f64 	%fd268, %fd302, %fd305;
	mul.f64 	%fd269, %fd268, 0d3FE0000000000000;
	st.global.f64 	[%rd19+16], %fd269;
$L__BB0_12:
	ret;

}


// ===== COMPILED SASS (sm_100) =====

	.target	sm_100

	.elftype	@"ET_EXEC"


//--------------------- .note.nv.tkinfo           --------------------------
	.section	.note.nv.tkinfo,"",@"SHT_NOTE"
	.sectionflags	@"SHF_NOTE_NV_TKINFO"
	.tkinfo
        /*0018*/ 	.word	0x00000002
        /*0030*/ 	.string	""
        /*0030*/ 	.string	"ptxas"
        /*0030*/ 	.string	"Cuda compilation tools, release 13.0, V13.0.88"
        /*0030*/ 	.string	"Build cuda_13.0.r13.0/compiler.36424714_0"
        /*0030*/ 	.string	"-arch sm_100 -m 64 "



//--------------------- .note.nv.cuinfo           --------------------------
	.section	.note.nv.cuinfo,"",@"SHT_NOTE"
	.sectionflags	@"SHF_NOTE_NV_CUINFO"
        /*0018*/ 	.short	0x0002
        /*001a*/ 	.short	0x0064
        /*001c*/ 	.short	0x0082
	.zero		2


//--------------------- .nv.info                  --------------------------
	.section	.nv.info,"",@"SHT_CUDA_INFO"
	.align	4


	//----- nvinfo : EIATTR_REGCOUNT
	.align		4
        /*0000*/ 	.byte	0x04, 0x2f
        /*0002*/ 	.short	(.L_1 - .L_0)
	.align		4
.L_0:
        /*0004*/ 	.word	index@(_Z19k_find_block_boundsiiiPKdS0_PdS1_)
        /*0008*/ 	.word	0x0000002a


	//----- nvinfo : EIATTR_FRAME_SIZE
	.align		4
.L_1:
        /*000c*/ 	.byte	0x04, 0x11
        /*000e*/ 	.short	(.L_3 - .L_2)
	.align		4
.L_2:
        /*0010*/ 	.word	index@($__internal_0_$__cuda_sm20_dblrcp_rn_slowpath_v3)
        /*0014*/ 	.word	0x00000000


	//----- nvinfo : EIATTR_FRAME_SIZE
	.align		4
.L_3:
        /*0018*/ 	.byte	0x04, 0x11
        /*001a*/ 	.short	(.L_5 - .L_4)
	.align		4
.L_4:
        /*001c*/ 	.word	index@(_Z19k_find_block_boundsiiiPKdS0_PdS1_)
        /*0020*/ 	.word	0x00000000


	//----- nvinfo : EIATTR_MIN_STACK_SIZE
	.align		4
.L_5:
        /*0024*/ 	.byte	0x04, 0x12
        /*0026*/ 	.short	(.L_7 - .L_6)
	.align		4
.L_6:
        /*0028*/ 	.word	index@(_Z19k_find_block_boundsiiiPKdS0_PdS1_)
        /*002c*/ 	.word	0x00000000
.L_7:


//--------------------- .nv.compat                --------------------------
	.section	.nv.compat,"",@"SHT_CUDA_COMPAT_INFO"
	.align	4
        /*0000*/ 	.byte	0x02, 0x09, 0x00, 0x00, 0x02, 0x02, 0x01, 0x00, 0x02, 0x05, 0x05, 0x00, 0x03, 0x07, 0x01, 0x01
        /*0010*/ 	.byte	0x02, 0x03, 0x00, 0x00, 0x02, 0x06, 0x01, 0x00, 0x04, 0x0b, 0x08, 0x00, 0x01, 0x00, 0x00, 0x00
        /*0020*/ 	.byte	0x00, 0x00, 0x00, 0x00


//--------------------- .nv.info._Z19k_find_block_boundsiiiPKdS0_PdS1_ --------------------------
	.section	.nv.info._Z19k_find_block_boundsiiiPKdS0_PdS1_,"",@"SHT_CUDA_INFO"
	.sectionflags	@""
	.align	4


	//----- nvinfo : EIATTR_CUDA_API_VERSION
	.align		4
        /*0000*/ 	.byte	0x04, 0x37
        /*0002*/ 	.short	(.L_9 - .L_8)
.L_8:
        /*0004*/ 	.word	0x00000082


	//----- nvinfo : EIATTR_KPARAM_INFO
	.align		4
.L_9:
        /*0008*/ 	.byte	0x04, 0x17
        /*000a*/ 	.short	(.L_11 - .L_10)
.L_10:
        /*000c*/ 	.word	0x00000000
        /*0010*/ 	.short	0x0006
        /*0012*/ 	.short	0x0028
        /*0014*/ 	.byte	0x00, 0xf5, 0x21, 0x00


	//----- nvinfo : EIATTR_KPARAM_INFO
	.align		4
.L_11:
        /*0018*/ 	.byte	0x04, 0x17
        /*001a*/ 	.short	(.L_13 - .L_12)
.L_12:
        /*001c*/ 	.word	0x00000000
        /*0020*/ 	.short	0x0005
        /*0022*/ 	.short	0x0020
        /*0024*/ 	.byte	0x00, 0xf5, 0x21, 0x00


	//----- nvinfo : EIATTR_KPARAM_INFO
	.align		4
.L_13:
        /*0028*/ 	.byte	0x04, 0x17
        /*002a*/ 	.short	(.L_15 - .L_14)
.L_14:
        /*002c*/ 	.word	0x00000000
        /*0030*/ 	.short	0x0004
        /*0032*/ 	.short	0x0018
        /*0034*/ 	.byte	0x00, 0xf5, 0x21, 0x00


	//----- nvinfo : EIATTR_KPARAM_INFO
	.align		4
.L_15:
        /*0038*/ 	.byte	0x04, 0x17
        /*003a*/ 	.short	(.L_17 - .L_16)
.L_16:
        /*003c*/ 	.word	0x00000000
        /*0040*/ 	.short	0x0003
        /*0042*/ 	.short	0x0010
        /*0044*/ 	.byte	0x00, 0xf5, 0x21, 0x00


	//----- nvinfo : EIATTR_KPARAM_INFO
	.align		4
.L_17:
        /*0048*/ 	.byte	0x04, 0x17
        /*004a*/ 	.short	(.L_19 - .L_18)
.L_18:
        /*004c*/ 	.word	0x00000000
        /*0050*/ 	.short	0x0002
        /*0052*/ 	.short	0x0008
        /*0054*/ 	.byte	0x00, 0xf0, 0x11, 0x00


	//----- nvinfo : EIATTR_KPARAM_INFO
	.align		4
.L_19:
        /*0058*/ 	.byte	0x04, 0x17
        /*005a*/ 	.short	(.L_21 - .L_20)
.L_20:
        /*005c*/ 	.word	0x00000000
        /*0060*/ 	.short	0x0001
        /*0062*/ 	.short	0x0004
        /*0064*/ 	.byte	0x00, 0xf0, 0x11, 0x00


	//----- nvinfo : EIATTR_KPARAM_INFO
	.align		4
.L_21:
        /*0068*/ 	.byte	0x04, 0x17
        /*006a*/ 	.short	(.L_23 - .L_22)
.L_22:
        /*006c*/ 	.word	0x00000000
        /*0070*/ 	.short	0x0000
        /*0072*/ 	.short	0x0000
        /*0074*/ 	.byte	0x00, 0xf0, 0x11, 0x00


	//----- nvinfo : EIATTR_SPARSE_MMA_MASK
	.align		4
.L_23:
        /*0078*/ 	.byte	0x03, 0x50
        /*007a*/ 	.short	0x0000


	//----- nvinfo : EIATTR_MAXREG_COUNT
	.align		4
        /*007c*/ 	.byte	0x03, 0x1b
        /*007e*/ 	.short	0x00ff


	//----- nvinfo : EIATTR_MERCURY_ISA_VERSION
	.align		4
        /*0080*/ 	.byte	0x03, 0x5f
        /*0082*/ 	.short	0x0101


	//----- nvinfo : EIATTR_VRC_CTA_INIT_COUNT
	.align		4
        /*0084*/ 	.byte	0x02, 0x4a
	.zero		1
	.zero		1


	//----- nvinfo : EIATTR_EXIT_INSTR_OFFSETS
	.align		4
        /*0088*/ 	.byte	0x04, 0x1c
        /*008a*/ 	.short	(.L_25 - .L_24)


	//   ....[0]....
.L_24:
        /*008c*/ 	.word	0x00000070


	//   ....[1]....
        /*0090*/ 	.word	0x00002800


	//----- nvinfo : EIATTR_CRS_STACK_SIZE
	.align		4
.L_25:
        /*0094*/ 	.byte	0x04, 0x1e
        /*0096*/ 	.short	(.L_27 - .L_26)
.L_26:
        /*0098*/ 	.word	0x00000000


	//----- nvinfo : EIATTR_CBANK_PARAM_SIZE
	.align		4
.L_27:
        /*009c*/ 	.byte	0x03, 0x19
        /*009e*/ 	.short	0x0030


	//----- nvinfo : EIATTR_PARAM_CBANK
	.align		4
        /*00a0*/ 	.byte	0x04, 0x0a
        /*00a2*/ 	.short	(.L_29 - .L_28)
	.align		4
.L_28:
        /*00a4*/ 	.word	index@(.nv.constant0._Z19k_find_block_boundsiiiPKdS0_PdS1_)
        /*00a8*/ 	.short	0x0380
        /*00aa*/ 	.short	0x0030


	//----- nvinfo : EIATTR_SW_WAR
	.align		4
.L_29:
        /*00ac*/ 	.byte	0x04, 0x36
        /*00ae*/ 	.short	(.L_31 - .L_30)
.L_30:
        /*00b0*/ 	.word	0x00000008
.L_31:


//--------------------- .nv.callgraph             --------------------------
	.section	.nv.callgraph,"",@"SHT_CUDA_CALLGRAPH"
	.align	4
	.sectionentsize	8
	.align		4
        /*0000*/ 	.word	0x00000000
	.align		4
        /*0004*/ 	.word	0xffffffff
	.align		4
        /*0008*/ 	.word	0x00000000
	.align		4
        /*000c*/ 	.word	0xfffffffe
	.align		4
        /*0010*/ 	.word	0x00000000
	.align		4
        /*0014*/ 	.word	0xfffffffd
	.align		4
        /*0018*/ 	.word	0x00000000
	.align		4
        /*001c*/ 	.word	0xfffffffc


//--------------------- .text._Z19k_find_block_boundsiiiPKdS0_PdS1_ --------------------------
	.section	.text._Z19k_find_block_boundsiiiPKdS0_PdS1_,"ax",@progbits
	.align	128
        .global         _Z19k_find_block_boundsiiiPKdS0_PdS1_
        .type           _Z19k_find_block_boundsiiiPKdS0_PdS1_,@function
        .size           _Z19k_find_block_boundsiiiPKdS0_PdS1_,(.L_x_15 - _Z19k_find_block_boundsiiiPKdS0_PdS1_)
        .other          _Z19k_find_block_boundsiiiPKdS0_PdS1_,@"STO_CUDA_ENTRY STV_DEFAULT"
_Z19k_find_block_boundsiiiPKdS0_PdS1_:
.text._Z19k_find_block_boundsiiiPKdS0_PdS1_:
[----:B------:R-:W-:Y:S01]  /*0000*/  LDC R1, c[0x0][0x37c] ;  /* 0x0000df00ff017b82 */ /* 0x000fe20000000800 */
[----:B------:R-:W0:Y:S07]  /*0010*/  S2R R3, SR_TID.X ;  /* 0x0000000000037919 */ /* 0x000e2e0000002100 */
[----:B------:R-:W0:Y:S01]  /*0020*/  S2UR UR4, SR_CTAID.X ;  /* 0x00000000000479c3 */ /* 0x000e220000002500 */
[----:B------:R-:W1:Y:S07]  /*0030*/  LDCU UR5, c[0x0][0x388] ;  /* 0x00007100ff0577ac */ /* 0x000e6e0008000800 */
[----:B------:R-:W0:Y:S02]  /*0040*/  LDC R0, c[0x0][0x360] ;  /* 0x0000d800ff007b82 */ /* 0x000e240000000800 */
[----:B0-----:R-:W-:-:S05]  /*0050*/  IMAD R0, R0, UR4, R3 ;  /* 0x0000000400007c24 */ /* 0x001fca000f8e0203 */
[----:B-1----:R-:W-:-:S13]  /*0060*/  ISETP.GE.AND P0, PT, R0, UR5, PT ;  /* 0x0000000500007c0c */ /* 0x002fda000bf06270 */
[----:B------:R-:W-:Y:S05]  /*0070*/  @P0 EXIT ;  /* 0x000000000000094d */ /* 0x000fea0003800000 */
[----:B------:R-:W0:Y:S01]  /*0080*/  LDC.64 R2, c[0x0][0x398] ;  /* 0x0000e600ff027b82 */ /* 0x000e220000000a00 */
[----:B------:R-:W0:Y:S02]  /*0090*/  LDCU.64 UR16, c[0x0][0x358] ;  /* 0x00006b00ff1077ac */ /* 0x000e240008000a00 */
[----:B0-----:R-:W2:Y:S04]  /*00a0*/  LDG.E.64.CONSTANT R4, desc[UR16][R2.64] ;  /* 0x0000001002047981 */ /* 0x001ea8000c1e9b00 */
[----:B------:R-:W3:Y:S04]  /*00b0*/  LDG.E.64.CONSTANT R8, desc[UR16][R2.64+0x20] ;  /* 0x0000201002087981 */ /* 0x000ee8000c1e9b00 */
[----:B------:R-:W4:Y:S01]  /*00c0*/  LDG.E.64.CONSTANT R10, desc[UR16][R2.64+0x40] ;  /* 0x00004010020a7981 */ /* 0x000f22000c1e9b00 */
[----:B--2---:R-:W-:-:S02]  /*00d0*/  R2UR UR11, R5 ;  /* 0x00000000050b72ca */ /* 0x004fc400000e0000 */
[----:B------:R-:W-:Y:S02]  /*00e0*/  R2UR UR10, R4 ;  /* 0x00000000040a72ca */ /* 0x000fe400000e0000 */
[----:B---3--:R-:W-:Y:S02]  /*00f0*/  R2UR UR12, R8 ;  /* 0x00000000080c72ca */ /* 0x008fe400000e0000 */
[----:B------:R-:W-:Y:S02]  /*0100*/  R2UR UR13, R9 ;  /* 0x00000000090d72ca */ /* 0x000fe400000e0000 */
[----:B----4-:R-:W-:Y:S02]  /*0110*/  R2UR UR14, R10 ;  /* 0x000000000a0e72ca */ /* 0x010fe400000e0000 */
[----:B------:R-:W-:-:S03]  /*0120*/  R2UR UR15, R11 ;  /* 0x000000000b0f72ca */ /* 0x000fc600000e0000 */
[----:B------:R-:W0:Y:S01]  /*0130*/  MUFU.RCP64H R5, UR11 ;  /* 0x0000000b00057d08 */ /* 0x000e220008001800 */
[----:B------:R-:W-:Y:S01]  /*0140*/  UIADD3 UR6, UPT, UPT, UR11, 0x300402, URZ ;  /* 0x003004020b067890 */ /* 0x000fe2000fffe0ff */
[----:B------:R-:W-:Y:S02]  /*0150*/  IMAD.U32 R6, RZ, RZ, UR10 ;  /* 0x0000000aff067e24 */ /* 0x000fe4000f8e00ff */
[----:B------:R-:W-:-:S03]  /*0160*/  IMAD.U32 R7, RZ, RZ, UR11 ;  /* 0x0000000bff077e24 */ /* 0x000fc6000f8e00ff */
[----:B------:R-:W-:Y:S02]  /*0170*/  IMAD.U32 R4, RZ, RZ, UR6 ;  /* 0x00000006ff047e24 */ /* 0x000fe4000f8e00ff */
[----:B------:R-:W-:-:S05]  /*0180*/  IMAD.U32 R2, RZ, RZ, UR6 ;  /* 0x00000006ff027e24 */ /* 0x000fca000f8e00ff */
[----:B------:R-:W-:Y:S01]  /*0190*/  FSETP.GEU.AND P0, PT, |R2|, 5.8789094863358348022e-39, PT ;  /* 0x004004020200780b */ /* 0x000fe20003f0e200 */
[----:B0-----:R-:W-:-:S08]  /*01a0*/  DFMA R6, R4, -R6, 1 ;  /* 0x3ff000000406742b */ /* 0x001fd00000000806 */
[----:B------:R-:W-:-:S08]  /*01b0*/  DFMA R6, R6, R6, R6 ;  /* 0x000000060606722b */ /* 0x000fd00000000006 */
[----:B------:R-:W-:Y:S01]  /*01c0*/  DFMA R6, R4, R6, R4 ;  /* 0x000000060406722b */ /* 0x000fe20000000004 */
[----:B------:R-:W-:Y:S02]  /*01d0*/  IMAD.U32 R4, RZ, RZ, UR10 ;  /* 0x0000000aff047e24 */ /* 0x000fe4000f8e00ff */
[----:B------:R-:W-:-:S06]  /*01e0*/  IMAD.U32 R5, RZ, RZ, UR11 ;  /* 0x0000000bff057e24 */ /* 0x000fcc000f8e00ff */
[----:B------:R-:W-:-:S08]  /*01f0*/  DFMA R4, R6, -R4, 1 ;  /* 0x3ff000000604742b */ /* 0x000fd00000000804 */
[----:B------:R-:W-:-:S10]  /*0200*/  DFMA R4, R6, R4, R6 ;  /* 0x000000040604722b */ /* 0x000fd40000000006 */
[----:B------:R-:W-:Y:S02]  /*0210*/  R2UR UR4, R4 ;  /* 0x00000000040472ca */ /* 0x000fe400000e0000 */
[----:B------:R-:W-:Y:S01]  /*0220*/  R2UR UR5, R5 ;  /* 0x00000000050572ca */ /* 0x000fe200000e0000 */
[----:B------:R-:W-:-:S14]  /*0230*/  @P0 BRA `(.L_x_0) ;  /* 0x0000000000300947 */ /* 0x000fdc0003800000 */
[----:B------:R-:W-:Y:S01]  /*0240*/  ULOP3.LUT UR4, UR11, 0x7fffffff, URZ, 0xc0, !UPT ;  /* 0x7fffffff0b047892 */ /* 0x000fe2000f8ec0ff */
[----:B------:R-:W-:Y:S01]  /*0250*/  MOV R2, UR10 ;  /* 0x0000000a00027c02 */ /* 0x000fe20008000f00 */
[----:B------:R-:W-:Y:S02]  /*0260*/  IMAD.U32 R3, RZ, RZ, UR11 ;  /* 0x0000000bff037e24 */ /* 0x000fe4000f8e00ff */
[----:B------:R-:W-:Y:S01]  /*0270*/  UIADD3 UR4, UPT, UPT, UR4, -0x100000, URZ ;  /* 0xfff0000004047890 */ /* 0x000fe2000fffe0ff */
[----:B------:R-:W-:Y:S02]  /*0280*/  IMAD.U32 R4, RZ, RZ, UR10 ;  /* 0x0000000aff047e24 */ /* 0x000fe4000f8e00ff */
[----:B------:R-:W-:Y:S01]  /*0290*/  IMAD.MOV.U32 R10, RZ, RZ, R2 ;  /* 0x000000ffff0a7224 */ /* 0x000fe200078e0002 */
[----:B------:R-:W-:Y:S01]  /*02a0*/  MOV R2, 0x2e0 ;  /* 0x000002e000027802 */ /* 0x000fe20000000f00 */
[----:B------:R-:W-:Y:S02]  /*02b0*/  IMAD.U32 R5, RZ, RZ, UR11 ;  /* 0x0000000bff057e24 */ /* 0x000fe4000f8e00ff */
[----:B------:R-:W-:-:S07]  /*02c0*/  IMAD.U32 R6, RZ, RZ, UR4 ;  /* 0x00000004ff067e24 */ /* 0x000fce000f8e00ff */
[----:B------:R-:W-:Y:S05]  /*02d0*/  CALL.REL.NOINC `($__internal_0_$__cuda_sm20_dblrcp_rn_slowpath_v3) ;  /* 0x00000024004c7944 */ /* 0x000fea0003c00000 */
[----:B------:R-:W-:Y:S01]  /*02e0*/  UMOV UR4, UR8 ;  /* 0x0000000800047c82 */ /* 0x000fe20008000000 */
[----:B------:R-:W-:-:S05]  /*02f0*/  UMOV UR5, UR9 ;  /* 0x0000000900057c82 */ /* 0x000fca0008000000 */
.L_x_0:
[----:B------:R-:W0:Y:S01]  /*0300*/  MUFU.RCP64H R3, UR13 ;  /* 0x0000000d00037d08 */ /* 0x000e220008001800 */
[----:B------:R-:W-:Y:S01]  /*0310*/  UIADD3 UR6, UPT, UPT, UR13, 0x300402, URZ ;  /* 0x003004020d067890 */ /* 0x000fe2000fffe0ff */
[----:B------:R-:W-:Y:S01]  /*0320*/  IMAD.U32 R4, RZ, RZ, UR12 ;  /* 0x0000000cff047e24 */ /* 0x000fe2000f8e00ff */
[----:B------:R-:W-:-:S04]  /*0330*/  MOV R5, UR13 ;  /* 0x0000000d00057c02 */ /* 0x000fc80008000f00 */
[----:B------:R-:W-:-:S06]  /*0340*/  IMAD.U32 R2, RZ, RZ, UR6 ;  /* 0x00000006ff027e24 */ /* 0x000fcc000f8e00ff */
[----:B0-----:R-:W-:-:S08]  /*0350*/  DFMA R4, R2, -R4, 1 ;  /* 0x3ff000000204742b */ /* 0x001fd00000000804 */
[----:B------:R-:W-:-:S08]  /*0360*/  DFMA R4, R4, R4, R4 ;  /* 0x000000040404722b */ /* 0x000fd00000000004 */
[----:B------:R-:W-:Y:S01]  /*0370*/  DFMA R4, R2, R4, R2 ;  /* 0x000000040204722b */ /* 0x000fe20000000002 */
[----:B------:R-:W-:Y:S02]  /*0380*/  IMAD.U32 R2, RZ, RZ, UR12 ;  /* 0x0000000cff027e24 */ /* 0x000fe4000f8e00ff */
[----:B------:R-:W-:-:S06]  /*0390*/  IMAD.U32 R3, RZ, RZ, UR13 ;  /* 0x0000000dff037e24 */ /* 0x000fcc000f8e00ff */
[----:B------:R-:W-:-:S08]  /*03a0*/  DFMA R2, R4, -R2, 1 ;  /* 0x3ff000000402742b */ /* 0x000fd00000000802 */
[----:B------:R-:W-:Y:S01]  /*03b0*/  DFMA R2, R4, R2, R4 ;  /* 0x000000020402722b */ /* 0x000fe20000000004 */
[----:B------:R-:W-:-:S05]  /*03c0*/  IMAD.U32 R4, RZ, RZ, UR6 ;  /* 0x00000006ff047e24 */ /* 0x000fca000f8e00ff */
[----:B------:R-:W-:-:S04]  /*03d0*/  FSETP.GEU.AND P0, PT, |R4|, 5.8789094863358348022e-39, PT ;  /* 0x004004020400780b */ /* 0x000fc80003f0e200 */
[----:B------:R-:W-:Y:S02]  /*03e0*/  R2UR UR6, R2 ;  /* 0x00000000020672ca */ /* 0x000fe400000e0000 */
[----:B------:R-:W-:-:S07]  /*03f0*/  R2UR UR7, R3 ;  /* 0x00000000030772ca */ /* 0x000fce00000e0000 */
[----:B------:R-:W-:Y:S08]  /*0400*/  @P0 BRA `(.L_x_1) ;  /* 0x0000000000300947 */ /* 0x000ff00003800000 */
[----:B------:R-:W-:Y:S01]  /*0410*/  ULOP3.LUT UR6, UR13, 0x7fffffff, URZ, 0xc0, !UPT ;  /* 0x7fffffff0d067892 */ /* 0x000fe2000f8ec0ff */
[----:B------:R-:W-:Y:S01]  /*0420*/  IMAD.U32 R2, RZ, RZ, UR12 ;  /* 0x0000000cff027e24 */ /* 0x000fe2000f8e00ff */
[----:B------:R-:W-:Y:S01]  /*0430*/  MOV R4, UR12 ;  /* 0x0000000c00047c02 */ /* 0x000fe20008000f00 */
[----:B------:R-:W-:Y:S01]  /*0440*/  IMAD.U32 R3, RZ, RZ, UR13 ;  /* 0x0000000dff037e24 */ /* 0x000fe2000f8e00ff */
[----:B------:R-:W-:Y:S01]  /*0450*/  UIADD3 UR6, UPT, UPT, UR6, -0x100000, URZ ;  /* 0xfff0000006067890 */ /* 0x000fe2000fffe0ff */
[----:B------:R-:W-:Y:S01]  /*0460*/  IMAD.MOV.U32 R10, RZ, RZ, R2 ;  /* 0x000000ffff0a7224 */ /* 0x000fe200078e0002 */
[----:B------:R-:W-:Y:S01]  /*0470*/  MOV R2, 0x4b0 ;  /* 0x000004b000027802 */ /* 0x000fe20000000f00 */
[----:B------:R-:W-:-:S03]  /*0480*/  IMAD.U32 R5, RZ, RZ, UR13 ;  /* 0x0000000dff057e24 */ /* 0x000fc6000f8e00ff */
[----:B------:R-:W-:-:S07]  /*0490*/  IMAD.U32 R6, RZ, RZ, UR6 ;  /* 0x00000006ff067e24 */ /* 0x000fce000f8e00ff */
[----:B------:R-:W-:Y:S05]  /*04a0*/  CALL.REL.NOINC `($__internal_0_$__cuda_sm20_dblrcp_rn_slowpath_v3) ;  /* 0x0000002000d87944 */ /* 0x000fea0003c00000 */
[----:B------:R-:W-:Y:S01]  /*04b0*/  UMOV UR6, UR8 ;  /* 0x0000000800067c82 */ /* 0x000fe20008000000 */
[----:B------:R-:W-:-:S05]  /*04c0*/  UMOV UR7, UR9 ;  /* 0x0000000900077c82 */ /* 0x000fca0008000000 */
.L_x_1:
[----:B------:R-:W0:Y:S01]  /*04d0*/  MUFU.RCP64H R3, UR15 ;  /* 0x0000000f00037d08 */ /* 0x000e220008001800 */
[----:B------:R-:W-:Y:S01]  /*04e0*/  UIADD3 UR8, UPT, UPT, UR15, 0x300402, URZ ;  /* 0x003004020f087890 */ /* 0x000fe2000fffe0ff */
[----:B------:R-:W-:Y:S01]  /*04f0*/  IMAD.U32 R4, RZ, RZ, UR14 ;  /* 0x0000000eff047e24 */ /* 0x000fe2000f8e00ff */
[----:B------:R-:W-:Y:S01]  /*0500*/  MOV R36, UR14 ;  /* 0x0000000e00247c02 */ /* 0x000fe20008000f00 */
[----:B------:R-:W-:Y:S02]  /*0510*/  IMAD.U32 R5, RZ, RZ, UR15 ;  /* 0x0000000fff057e24 */ /* 0x000fe4000f8e00ff */
[----:B------:R-:W-:Y:S02]  /*0520*/  IMAD.U32 R37, RZ, RZ, UR15 ;  /* 0x0000000fff257e24 */ /* 0x000fe4000f8e00ff */
[----:B------:R-:W-:-:S06]  /*0530*/  IMAD.U32 R2, RZ, RZ, UR8 ;  /* 0x00000008ff027e24 */ /* 0x000fcc000f8e00ff */
[----:B0-----:R-:W-:-:S08]  /*0540*/  DFMA R4, R2, -R4, 1 ;  /* 0x3ff000000204742b */ /* 0x001fd00000000804 */
[----:B------:R-:W-:-:S08]  /*0550*/  DFMA R4, R4, R4, R4 ;  /* 0x000000040404722b */ /* 0x000fd00000000004 */
[----:B------:R-:W-:Y:S01]  /*0560*/  DFMA R4, R2, R4, R2 ;  /* 0x000000040204722b */ /* 0x000fe20000000002 */
[----:B------:R-:W-:-:S05]  /*0570*/  IMAD.U32 R2, RZ, RZ, UR8 ;  /* 0x00000008ff027e24 */ /* 0x000fca000f8e00ff */
[----:B------:R-:W-:Y:S02]  /*0580*/  FSETP.GEU.AND P0, PT, |R2|, 5.8789094863358348022e-39, PT ;  /* 0x004004020200780b */ /* 0x000fe40003f0e200 */
[----:B------:R-:W-:-:S08]  /*0590*/  DFMA R36, R4, -R36, 1 ;  /* 0x3ff000000424742b */ /* 0x000fd00000000824 */
[----:B------:R-:W-:-:S03]  /*05a0*/  DFMA R36, R4, R36, R4 ;  /* 0x000000240424722b */ /* 0x000fc60000000004 */
[----:B------:R-:W-:Y:S08]  /*05b0*/  @P0 BRA `(.L_x_2) ;  /* 0x0000000000300947 */ /* 0x000ff00003800000 */
[----:B------:R-:W-:Y:S01]  /*05c0*/  ULOP3.LUT UR8, UR15, 0x7fffffff, URZ, 0xc0, !UPT ;  /* 0x7fffffff0f087892 */ /* 0x000fe2000f8ec0ff */
[----:B------:R-:W-:Y:S02]  /*05d0*/  IMAD.U32 R2, RZ, RZ, UR14 ;  /* 0x0000000eff027e24 */ /* 0x000fe4000f8e00ff */
[----:B------:R-:W-:Y:S01]  /*05e0*/  IMAD.U32 R3, RZ, RZ, UR15 ;  /* 0x0000000fff037e24 */ /* 0x000fe2000f8e00ff */
[----:B------:R-:W-:Y:S01]  /*05f0*/  UIADD3 UR8, UPT, UPT, UR8, -0x100000, URZ ;  /* 0xfff0000008087890 */ /* 0x000fe2000fffe0ff */
[----:B------:R-:W-:Y:S01]  /*0600*/  IMAD.U32 R4, RZ, RZ, UR14 ;  /* 0x0000000eff047e24 */ /* 0x000fe2000f8e00ff */
[----:B------:R-:W-:Y:S01]  /*0610*/  MOV R10, R2 ;  /* 0x00000002000a7202 */ /* 0x000fe20000000f00 */
[----:B------:R-:W-:Y:S01]  /*0620*/  IMAD.U32 R5, RZ, RZ, UR15 ;  /* 0x0000000fff057e24 */ /* 0x000fe2000f8e00ff */
[----:B------:R-:W-:Y:S02]  /*0630*/  MOV R2, 0x660 ;  /* 0x0000066000027802 */ /* 0x000fe40000000f00 */
[----:B------:R-:W-:-:S07]  /*0640*/  IMAD.U32 R6, RZ, RZ, UR8 ;  /* 0x00000008ff067e24 */ /* 0x000fce000f8e00ff */
[----:B------:R-:W-:Y:S05]  /*0650*/  CALL.REL.NOINC `($__internal_0_$__cuda_sm20_dblrcp_rn_slowpath_v3) ;  /* 0x00000020006c7944 */ /* 0x000fea0003c00000 */
[----:B------:R-:W-:Y:S02]  /*0660*/  IMAD.U32 R36, RZ, RZ, UR8 ;  /* 0x00000008ff247e24 */ /* 0x000fe4000f8e00ff */
[----:B------:R-:W-:-:S07]  /*0670*/  IMAD.U32 R37, RZ, RZ, UR9 ;  /* 0x00000009ff257e24 */ /* 0x000fce000f8e00ff */
.L_x_2:
[----:B------:R-:W0:Y:S01]  /*0680*/  LDC.64 R14, c[0x0][0x390] ;  /* 0x0000e400ff0e7b82 */ /* 0x000e220000000a00 */
[----:B------:R-:W-:-:S07]  /*0690*/  IMAD R5, R0, 0x60, RZ ;  /* 0x0000006000057824 */ /* 0x000fce00078e02ff */
[----:B------:R-:W1:Y:S01]  /*06a0*/  LDC R9, c[0x0][0x380] ;  /* 0x0000e000ff097b82 */ /* 0x000e620000000800 */
[----:B0-----:R-:W-:-:S05]  /*06b0*/  IMAD.WIDE R2, R5, 0x8, R14 ;  /* 0x0000000805027825 */ /* 0x001fca00078e020e */
[----:B------:R-:W2:Y:S04]  /*06c0*/  LDG.E.64.CONSTANT R30, desc[UR16][R2.64] ;  /* 0x00000010021e7981 */ /* 0x000ea8000c1e9b00 */
[----:B------:R-:W3:Y:S04]  /*06d0*/  LDG.E.64.CONSTANT R6, desc[UR16][R2.64+0x8] ;  /* 0x0000081002067981 */ /* 0x000ee8000c1e9b00 */
[----:B------:R-:W4:Y:S01]  /*06e0*/  LDG.E.64.CONSTANT R18, desc[UR16][R2.64+0x10] ;  /* 0x0000101002127981 */ /* 0x000f22000c1e9b00 */
[----:B------:R-:W-:Y:S01]  /*06f0*/  IMAD.SHL.U32 R4, R0, 0x20, RZ ;  /* 0x0000002000047824 */ /* 0x000fe200078e00ff */
[----:B------:R-:W-:Y:S03]  /*0700*/  BSSY.RECONVERGENT B0, `(.L_x_3) ;  /* 0x00001f8000007945 */ /* 0x000fe60003800200 */
[----:B------:R-:W-:-:S05]  /*0710*/  VIADD R8, R4, 0x1 ;  /* 0x0000000104087836 */ /* 0x000fca0000000000 */
[----:B-1----:R-:W-:Y:S01]  /*0720*/  ISETP.GE.AND P0, PT, R8, R9, PT ;  /* 0x000000090800720c */ /* 0x002fe20003f06270 */
[----:B--2---:R-:W-:Y:S01]  /*0730*/  IMAD.MOV.U32 R12, RZ, RZ, R30 ;  /* 0x000000ffff0c7224 */ /* 0x004fe200078e001e */
[----:B------:R-:W-:Y:S01]  /*0740*/  MOV R13, R31 ;  /* 0x0000001f000d7202 */ /* 0x000fe20000000f00 */
[----:B---3--:R-:W-:Y:S02]  /*0750*/  IMAD.MOV.U32 R10, RZ, RZ, R6 ;  /* 0x000000ffff0a7224 */ /* 0x008fe400078e0006 */
[----:B------:R-:W-:Y:S02]  /*0760*/  IMAD.MOV.U32 R11, RZ, RZ, R7 ;  /* 0x000000ffff0b7224 */ /* 0x000fe400078e0007 */
[----:B----4-:R-:W-:Y:S02]  /*0770*/  IMAD.MOV.U32 R20, RZ, RZ, R18 ;  /* 0x000000ffff147224 */ /* 0x010fe400078e0012 */
[----:B------:R-:W-:-:S04]  /*0780*/  IMAD.MOV.U32 R21, RZ, RZ, R19 ;  /* 0x000000ffff157224 */ /* 0x000fc800078e0013 */
[----:B------:R-:W-:Y:S05]  /*0790*/  @P0 BRA `(.L_x_4) ;  /* 0x0000001c00b80947 */ /* 0x000fea0003800000 */
[----:B------:R-:W-:Y:S01]  /*07a0*/  IMAD.MOV.U32 R2, RZ, RZ, R4 ;  /* 0x000000ffff027224 */ /* 0x000fe200078e0004 */
[----:B------:R-:W-:Y:S01]  /*07b0*/  BSSY.RECONVERGENT B1, `(.L_x_5) ;  /* 0x0000122000017945 */ /* 0x000fe20003800200 */
[----:B------:R-:W-:Y:S01]  /*07c0*/  IMAD.MOV.U32 R20, RZ, RZ, R18 ;  /* 0x000000ffff147224 */ /* 0x000fe200078e0012 */
[----:B------:R-:W-:Y:S01]  /*07d0*/  MOV R12, R30 ;  /* 0x0000001e000c7202 */ /* 0x000fe20000000f00 */
[----:B------:R-:W-:Y:S01]  /*07e0*/  IMAD.MOV.U32 R21, RZ, RZ, R19 ;  /* 0x000000ffff157224 */ /* 0x000fe200078e0013 */
[C---:B------:R-:W-:Y:S01]  /*07f0*/  VIADDMNMX R3, R2.reuse, 0x20, R9, PT ;  /* 0x0000002002037846 */ /* 0x040fe20003800109 */
[----:B------:R-:W-:Y:S01]  /*0800*/  IMAD.MOV.U32 R11, RZ, RZ, R7 ;  /* 0x000000ffff0b7224 */ /* 0x000fe200078e0007 */
[----:B------:R-:W-:Y:S01]  /*0810*/  LOP3.LUT R10, RZ, R2, RZ, 0x33, !PT ;  /* 0x00000002ff0a7212 */ /* 0x000fe200078e33ff */
[----:B------:R-:W-:Y:S01]  /*0820*/  IMAD.MOV.U32 R13, RZ, RZ, R31 ;  /* 0x000000ffff0d7224 */ /* 0x000fe200078e001f */
[----:B------:R-:W-:-:S04]  /*0830*/  VIADDMNMX R3, R2, 0x2, R3, !PT ;  /* 0x0000000202037846 */ /* 0x000fc80007800103 */
[C---:B------:R-:W-:Y:S01]  /*0840*/  IADD3 R4, PT, PT, R3.reuse, -0x2, -R2 ;  /* 0xfffffffe03047810 */ /* 0x040fe20007ffe802 */
[----:B------:R-:W-:Y:S02]  /*0850*/  IMAD.IADD R3, R3, 0x1, R10 ;  /* 0x0000000103037824 */ /* 0x000fe400078e020a */
[----:B------:R-:W-:Y:S01]  /*0860*/  IMAD.MOV.U32 R10, RZ, RZ, R6 ;  /* 0x000000ffff0a7224 */ /* 0x000fe200078e0006 */
[----:B------:R-:W-:Y:S02]  /*0870*/  ISETP.GE.U32.AND P0, PT, R4, 0x3, PT ;  /* 0x000000030400780c */ /* 0x000fe40003f06070 */
[----:B------:R-:W-:-:S11]  /*0880*/  MOV R4, R8 ;  /* 0x0000000800047202 */ /* 0x000fd60000000f00 */
[----:B------:R-:W-:Y:S05]  /*0890*/  @!P0 BRA `(.L_x_6) ;  /* 0x00000010004c8947 */ /* 0x000fea0003800000 */
[----:B------:R-:W-:Y:S01]  /*08a0*/  IMAD.MOV.U32 R4, RZ, RZ, R5 ;  /* 0x000000ffff047224 */ /* 0x000fe200078e0005 */
[----:B------:R-:W-:Y:S01]  /*08b0*/  LOP3.LUT R5, R3, 0xfffffffc, RZ, 0xc0, !PT ;  /* 0xfffffffc03057812 */ /* 0x000fe200078ec0ff */
[----:B------:R-:W-:Y:S01]  /*08c0*/  BSSY.RECONVERGENT B2, `(.L_x_7) ;  /* 0x000010f000027945 */ /* 0x000fe20003800200 */
[----:B------:R-:W-:Y:S01]  /*08d0*/  IMAD.MOV.U32 R20, RZ, RZ, R18 ;  /* 0x000000ffff147224 */ /* 0x000fe200078e0012 */
[----:B------:R-:W-:Y:S01]  /*08e0*/  MOV R11, R7 ;  /* 0x00000007000b7202 */ /* 0x000fe20000000f00 */
[----:B------:R-:W-:Y:S02]  /*08f0*/  IMAD.MOV.U32 R21, RZ, RZ, R19 ;  /* 0x000000ffff157224 */ /* 0x000fe400078e0013 */
[----:B------:R-:W-:Y:S02]  /*0900*/  IMAD.MOV.U32 R10, RZ, RZ, R6 ;  /* 0x000000ffff0a7224 */ /* 0x000fe400078e0006 */
[----:B------:R-:W-:Y:S02]  /*0910*/  IMAD.MOV.U32 R12, RZ, RZ, R30 ;  /* 0x000000ffff0c7224 */ /* 0x000fe400078e001e */
[----:B------:R-:W-:-:S02]  /*0920*/  IMAD.MOV.U32 R13, RZ, RZ, R31 ;  /* 0x000000ffff0d7224 */ /* 0x000fc400078e001f */
[----:B------:R-:W-:-:S07]  /*0930*/  IMAD.MOV R5, RZ, RZ, -R5 ;  /* 0x000000ffff057224 */ /* 0x000fce00078e0a05 */
.L_x_8:
[----:B------:R-:W-:-:S04]  /*0940*/  VIADD R17, R4, 0x3 ;  /* 0x0000000304117836 */ /* 0x000fc80000000000 */
[----:B------:R-:W-:-:S05]  /*0950*/  IMAD.WIDE R16, R17, 0x8, R14 ;  /* 0x0000000811107825 */ /* 0x000fca00078e020e */
[----:B------:R-:W2:Y:S04]  /*0960*/  LDG.E.64.CONSTANT R8, desc[UR16][R16.64] ;  /* 0x0000001010087981 */ /* 0x000ea8000c1e9b00 */
[----:B------:R-:W3:Y:S04]  /*0970*/  LDG.E.64.CONSTANT R26, desc[UR16][R16.64+0x8] ;  /* 0x00000810101a7981 */ /* 0x000ee8000c1e9b00 */
[----:B------:R-:W4:Y:S04]  /*0980*/  LDG.E.64.CONSTANT R22, desc[UR16][R16.64+0x10] ;  /* 0x0000101010167981 */ /* 0x000f28000c1e9b00 */
[----:B------:R-:W5:Y:S01]  /*0990*/  LDG.E.64.CONSTANT R24, desc[UR16][R16.64+0x18] ;  /* 0x0000181010187981 */ /* 0x000f62000c1e9b00 */
[----:B------:R-:W-:Y:S01]  /*09a0*/  DADD R28, R12, R30 ;  /* 0x000000000c1c7229 */ /* 0x000fe2000000001e */
[----:B------:R-:W-:Y:S01]  /*09b0*/  MOV R39, R30 ;  /* 0x0000001e00277202 */ /* 0x000fe20000000f00 */
[----:B------:R-:W-:-:S06]  /*09c0*/  DADD R34, R10, R6 ;  /* 0x000000000a227229 */ /* 0x000fcc0000000006 */
[----:B--2---:R-:W-:Y:S02]  /*09d0*/  DFMA R28, R28, -0.5, R8 ;  /* 0xbfe000001c1c782b */ /* 0x004fe40000000008 */
[----:B---3--:R-:W-:-:S06]  /*09e0*/  DFMA R34, R34, -0.5, R26 ;  /* 0xbfe000002222782b */ /* 0x008fcc000000001a */
[----:B------:R-:W-:Y:S02]  /*09f0*/  DMUL R28, R28, UR4 ;  /* 0x000000041c1c7c28 */ /* 0x000fe40008000000 */
[----:B------:R-:W-:-:S04]  /*0a00*/  DMUL R34, R34, UR6 ;  /* 0x0000000622227c28 */ /* 0x000fc80008000000 */
[----:B------:R0:W1:Y:S02]  /*0a10*/  FRND.F64 R32, R28 ;  /* 0x0000001c00207313 */ /* 0x0000640000301800 */
[----:B0-----:R-:W-:Y:S01]  /*0a20*/  IMAD.MOV.U32 R29, RZ, RZ, R13 ;  /* 0x000000ffff1d7224 */ /* 0x001fe200078e000d */
[----:B-1----:R-:W-:-:S05]  /*0a30*/  DFMA R32, R32, -UR10, R8 ;  /* 0x8000000a20207c2b */ /* 0x002fca0008000008 */
[----:B------:R-:W0:Y:S03]  /*0a40*/  FRND.F64 R8, R34 ;  /* 0x0000002200087313 */ /* 0x000e260000301800 */
[C---:B------:R-:W-:Y:S02]  /*0a50*/  DSETP.MIN.AND P0, P1, R32.reuse, R30, PT ;  /* 0x0000001e2000722a */ /* 0x040fe40003900000 */
[----:B------:R-:W-:Y:S01]  /*0a60*/  DSETP.MAX.AND P2, P3, R32, R12, PT ;  /* 0x0000000c2000722a */ /* 0x000fe20003b4f000 */
[----:B------:R-:W-:Y:S01]  /*0a70*/  IMAD.MOV.U32 R30, RZ, RZ, R12 ;  /* 0x000000ffff1e7224 */ /* 0x000fe200078e000c */
[----:B------:R-:W-:Y:S01]  /*0a80*/  MOV R28, R33 ;  /* 0x00000021001c7202 */ /* 0x000fe20000000f00 */
[----:B------:R-:W-:Y:S01]  /*0a90*/  IMAD.MOV.U32 R12, RZ, RZ, R32 ;  /* 0x000000ffff0c7224 */ /* 0x000fe200078e0020 */
[----:B0-----:R-:W-:Y:S01]  /*0aa0*/  DFMA R8, R8, -UR12, R26 ;  /* 0x8000000c08087c2b */ /* 0x001fe2000800001a */
[----:B------:R-:W-:-:S02]  /*0ab0*/  IMAD.MOV.U32 R27, RZ, RZ, R31 ;  /* 0x000000ffff1b7224 */ /* 0x000fc400078e001f */
[----:B------:R-:W-:Y:S01]  /*0ac0*/  IMAD.MOV.U32 R31, RZ, RZ, R32 ;  /* 0x000000ffff1f7224 */ /* 0x000fe200078e0020 */
[----:B------:R-:W-:Y:S01]  /*0ad0*/  SEL R32, R12, R39, P0 ;  /* 0x000000270c207207 */ /* 0x000fe20000000000 */
[----:B------:R-:W-:Y:S01]  /*0ae0*/  DADD R12, R20, R18 ;  /* 0x00000000140c7229 */ /* 0x000fe20000000012 */
[----:B------:R-:W-:Y:S02]  /*0af0*/  IMAD.MOV.U32 R26, RZ, RZ, R33 ;  /* 0x000000ffff1a7224 */ /* 0x000fe400078e0021 */
[----:B------:R-:W-:Y:S02]  /*0b00*/  SEL R30, R31, R30, P2 ;  /* 0x0000001e1f1e7207 */ /* 0x000fe40001000000 */
[----:B------:R-:W-:Y:S02]  /*0b10*/  FSEL R31, R28, R29, P2 ;  /* 0x0000001d1c1f7208 */ /* 0x000fe40001000000 */
[----:B------:R-:W-:Y:S01]  /*0b20*/  FSEL R33, R26, R27, P0 ;  /* 0x0000001b1a217208 */ /* 0x000fe20000000000 */
[----:B----4-:R-:W-:Y:S01]  /*0b30*/  DFMA R12, R12, -0.5, R22 ;  /* 0xbfe000000c0c782b */ /* 0x010fe20000000016 */
[----:B------:R-:W-:-:S02]  /*0b40*/  @P1 LOP3.LUT R33, R27, 0x80000, RZ, 0xfc, !PT ;  /* 0x000800001b211812 */ /* 0x000fc400078efcff */
[----:B------:R-:W-:Y:S01]  /*0b50*/  @P3 LOP3.LUT R31, R29, 0x80000, RZ, 0xfc, !PT ;  /* 0x000800001d1f3812 */ /* 0x000fe200078efcff */
[----:B------:R-:W2:Y:S04]  /*0b60*/  LDG.E.64.CONSTANT R26, desc[UR16][R16.64+0x20] ;  /* 0x00002010101a7981 */ /* 0x000ea8000c1e9b00 */
[----:B------:R-:W-:Y:S02]  /*0b70*/  DMUL R12, R12, R36 ;  /* 0x000000240c0c7228 */ /* 0x000fe40000000000 */
[----:B------:R-:W-:-:S08]  /*0b80*/  DADD R28, R32, R30 ;  /* 0x00000000201c7229 */ /* 0x000fd0000000001e */
[----:B------:R-:W0:Y:S01]  /*0b90*/  FRND.F64 R12, R12 ;  /* 0x0000000c000c7313 */ /* 0x000e220000301800 */
[----:B-----5:R-:W-:-:S08]  /*0ba0*/  DFMA R28, R28, -0.5, R24 ;  /* 0xbfe000001c1c782b */ /* 0x020fd00000000018 */
[----:B------:R-:W-:Y:S02]  /*0bb0*/  DMUL R28, R28, UR4 ;  /* 0x000000041c1c7c28 */ /* 0x000fe40008000000 */
[----:B0-----:R-:W-:-:S04]  /*0bc0*/  DFMA R22, R12, -UR14, R22 ;  /* 0x8000000e0c167c2b */ /* 0x001fc80008000016 */
[----:B------:R-:W0:Y:S01]  /*0bd0*/  FRND.F64 R12, R28 ;  /* 0x0000001c000c7313 */ /* 0x000e220000301800 */
[C---:B------:R-:W-:Y:S01]  /*0be0*/  DSETP.MIN.AND P2, P0, R8.reuse, R6, PT ;  /* 0x000000060800722a */ /* 0x040fe20003840000 */
[----:B------:R-:W-:Y:S01]  /*0bf0*/  IMAD.MOV.U32 R35, RZ, RZ, R6 ;  /* 0x000000ffff237224 */ /* 0x000fe200078e0006 */
[----:B------:R-:W-:Y:S01]  /*0c00*/  DSETP.MAX.AND P1, P5, R8, R10, PT ;  /* 0x0000000a0800722a */ /* 0x000fe20003d2f000 */
[----:B------:R-:W-:Y:S01]  /*0c10*/  IMAD.MOV.U32 R6, RZ, RZ, R8 ;  /* 0x000000ffff067224 */ /* 0x000fe200078e0008 */
[----:B------:R-:W-:Y:S02]  /*0c20*/  DSETP.MIN.AND P6, P3, R22, R18, PT ;  /* 0x000000121600722a */ /* 0x000fe40003bc0000 */
[----:B0-----:R-:W-:Y:S01]  /*0c30*/  DFMA R24, R12, -UR10, R24 ;  /* 0x8000000a0c187c2b */ /* 0x001fe20008000018 */
[----:B------:R-:W-:Y:S02]  /*0c40*/  IMAD.MOV.U32 R13, RZ, RZ, R7 ;  /* 0x000000ffff0d7224 */ /* 0x000fe400078e0007 */
[----:B------:R-:W-:-:S02]  /*0c50*/  IMAD.MOV.U32 R7, RZ, RZ, R11 ;  /* 0x000000ffff077224 */ /* 0x000fc400078e000b */
[----:B------:R-:W-:Y:S01]  /*0c60*/  IMAD.MOV.U32 R12, RZ, RZ, R10 ;  /* 0x000000ffff0c7224 */ /* 0x000fe200078e000a */
[----:B------:R-:W-:Y:S01]  /*0c70*/  MOV R10, R18 ;  /* 0x00000012000a7202 */ /* 0x000fe20000000f00 */
[----:B------:R-:W-:Y:S02]  /*0c80*/  IMAD.MOV.U32 R11, RZ, RZ, R19 ;  /* 0x000000ffff0b7224 */ /* 0x000fe400078e0013 */
[----:B------:R-:W3:Y:S01]  /*0c90*/  LDG.E.64.CONSTANT R18, desc[UR16][R16.64+0x28] ;  /* 0x0000281010127981 */ /* 0x000ee2000c1e9b00 */
[----:B------:R-:W-:Y:S01]  /*0ca0*/  SEL R34, R6, R35, P2 ;  /* 0x0000002306227207 */ /* 0x000fe20001000000 */
[----:B------:R-:W-:Y:S02]  /*0cb0*/  IMAD.MOV.U32 R6, RZ, RZ, R9 ;  /* 0x000000ffff067224 */ /* 0x000fe400078e0009 */
[----:B------:R-:W-:-:S03]  /*0cc0*/  IMAD.MOV.U32 R29, RZ, RZ, R21 ;  /* 0x000000ffff1d7224 */ /* 0x000fc600078e0015 */
[----:B------:R-:W-:Y:S01]  /*0cd0*/  FSEL R35, R6, R13, P2 ;  /* 0x0000000d06237208 */ /* 0x000fe20001000000 */
[----:B------:R-:W-:Y:S01]  /*0ce0*/  DSETP.MAX.AND P4, P2, R22, R20, PT ;  /* 0x000000141600722a */ /* 0x000fe20003a8f000 */
[----:B------:R-:W-:Y:S01]  /*0cf0*/  IMAD.MOV.U32 R21, RZ, RZ, R8 ;  /* 0x000000ffff157224 */ /* 0x000fe200078e0008 */
[----:B------:R-:W-:Y:S02]  /*0d00*/  @P0 LOP3.LUT R35, R13, 0x80000, RZ, 0xfc, !PT ;  /* 0x000800000d230812 */ /* 0x000fe400078efcff */
[----:B------:R-:W-:Y:S01]  /*0d10*/  FSEL R13, R9, R7, P1 ;  /* 0x00000007090d7208 */ /* 0x000fe20000800000 */
[--C-:B------:R-:W-:Y:S01]  /*0d20*/  IMAD.MOV.U32 R6, RZ, RZ, R23.reuse ;  /* 0x000000ffff067224 */ /* 0x100fe200078e0017 */
[----:B------:R-:W-:Y:S01]  /*0d30*/  SEL R12, R21, R12, P1 ;  /* 0x0000000c150c7207 */ /* 0x000fe20000800000 */
[----:B------:R-:W-:Y:S01]  /*0d40*/  IMAD.MOV.U32 R28, RZ, RZ, R22 ;  /* 0x000000ffff1c7224 */ /* 0x000fe200078e0016 */
[----:B------:R-:W-:Y:S01]  /*0d50*/  @P5 LOP3.LUT R13, R7, 0x80000, RZ, 0xfc, !PT ;  /* 0x00080000070d5812 */ /* 0x000fe200078efcff */
[----:B------:R-:W-:Y:S01]  /*0d60*/  IMAD.MOV.U32 R21, RZ, RZ, R23 ;  /* 0x000000ffff157224 */ /* 0x000fe200078e0017 */
[----:B------:R-:W-:-:S02]  /*0d70*/  MOV R7, R22 ;  /* 0x0000001600077202 */ /* 0x000fc40000000f00 */
[----:B------:R-:W4:Y:S02]  /*0d80*/  LDG.E.64.CONSTANT R22, desc[UR16][R16.64+0x30] ;  /* 0x0000301010167981 */ /* 0x000f24000c1e9b00 */
[----:B------:R-:W-:Y:S02]  /*0d90*/  SEL R10, R7, R10, P6 ;  /* 0x0000000a070a7207 */ /* 0x000fe40003000000 */
[----:B------:R-:W-:Y:S01]  /*0da0*/  FSEL R7, R6, R11, P6 ;  /* 0x0000000b06077208 */ /* 0x000fe20003000000 */
[--C-:B------:R-:W-:Y:S01]  /*0db0*/  DSETP.MAX.AND P5, P6, R30, R24.reuse, PT ;  /* 0x000000181e00722a */ /* 0x100fe20003eaf000 */
[----:B------:R-:W-:Y:S01]  /*0dc0*/  FSEL R21, R21, R29, P4 ;  /* 0x0000001d15157208 */ /* 0x000fe20002000000 */
[----:B------:R-:W-:Y:S01]  /*0dd0*/  IMAD.MOV.U32 R6, RZ, RZ, R30 ;  /* 0x000000ffff067224 */ /* 0x000fe200078e001e */
[----:B------:R-:W-:Y:S01]  /*0de0*/  SEL R20, R28, R20, P4 ;  /* 0x000000141c147207 */ /* 0x000fe20002000000 */
[----:B------:R-:W-:Y:S01]  /*0df0*/  DSETP.MIN.AND P1, P0, R32, R24, PT ;  /* 0x000000182000722a */ /* 0x000fe20003820000 */
[----:B------:R-:W-:Y:S01]  /*0e00*/  @P3 LOP3.LUT R7, R11, 0x80000, RZ, 0xfc, !PT ;  /* 0x000800000b073812 */ /* 0x000fe200078efcff */
[----:B------:R-:W-:Y:S01]  /*0e10*/  IMAD.MOV.U32 R28, RZ, RZ, R24 ;  /* 0x000000ffff1c7224 */ /* 0x000fe200078e0018 */
[----:B------:R-:W-:Y:S01]  /*0e20*/  @P2 LOP3.LUT R21, R29, 0x80000, RZ, 0xfc, !PT ;  /* 0x000800001d152812 */ /* 0x000fe200078efcff */
[--C-:B------:R-:W-:Y:S01]  /*0e30*/  IMAD.MOV.U32 R29, RZ, RZ, R25.reuse ;  /* 0x000000ffff1d7224 */ /* 0x100fe200078e0019 */
[----:B------:R-:W-:Y:S01]  /*0e40*/  MOV R11, R24 ;  /* 0x00000018000b7202 */ /* 0x000fe20000000f00 */
[----:B------:R-:W-:-:S02]  /*0e50*/  IMAD.MOV.U32 R30, RZ, RZ, R25 ;  /* 0x000000ffff1e7224 */ /* 0x000fc400078e0019 */
[----:B------:R-:W5:Y:S01]  /*0e60*/  LDG.E.64.CONSTANT R24, desc[UR16][R16.64+0x38] ;  /* 0x0000381010187981 */ /* 0x000f62000c1e9b00 */
[----:B------:R-:W-:Y:S01]  /*0e70*/  DADD R38, R34, R12 ;  /* 0x0000000022267229 */ /* 0x000fe2000000000c */
[----:B------:R-:W-:-:S05]  /*0e80*/  IMAD.MOV.U32 R8, RZ, RZ, R32 ;  /* 0x000000ffff087224 */ /* 0x000fca00078e0020 */
[----:B------:R-:W-:Y:S01]  /*0e90*/  SEL R8, R8, R11, P1 ;  /* 0x0000000b08087207 */ /* 0x000fe20000800000 */
[----:B------:R-:W-:Y:S02]  /*0ea0*/  IMAD.MOV.U32 R11, RZ, RZ, R7 ;  /* 0x000000ffff0b7224 */ /* 0x000fe400078e0007 */
[----:B------:R-:W-:Y:S01]  /*0eb0*/  IMAD.MOV.U32 R9, RZ, RZ, R31 ;  /* 0x000000ffff097224 */ /* 0x000fe200078e001f */
[----:B------:R-:W-:Y:S01]  /*0ec0*/  FSEL R33, R33, R29, P1 ;  /* 0x0000001d21217208 */ /* 0x000fe20000800000 */
[----:B------:R-:W-:-:S03]  /*0ed0*/  IMAD.MOV.U32 R32, RZ, RZ, R34 ;  /* 0x000000ffff207224 */ /* 0x000fc600078e0022 */
[----:B------:R-:W-:Y:S02]  /*0ee0*/  FSEL R7, R9, R30, P5 ;  /* 0x0000001e09077208 */ /* 0x000fe40002800000 */
[----:B------:R-:W-:Y:S02]  /*0ef0*/  @P0 LOP3.LUT R33, R29, 0x80000, RZ, 0xfc, !PT ;  /* 0x000800001d210812 */ /* 0x000fe400078efcff */
[----:B------:R-:W-:Y:S02]  /*0f00*/  SEL R6, R6, R28, P5 ;  /* 0x0000001c06067207 */ /* 0x000fe40002800000 */
[----:B------:R-:W-:Y:S01]  /*0f10*/  @P6 LOP3.LUT R7, R30, 0x80000, RZ, 0xfc, !PT ;  /* 0x000800001e076812 */ /* 0x000fe200078efcff */
[----:B------:R-:W-:Y:S02]  /*0f20*/  IMAD.MOV.U32 R31, RZ, RZ, R35 ;  /* 0x000000ffff1f7224 */ /* 0x000fe400078e0023 */
[----:B------:R-:W-:Y:S01]  /*0f30*/  IMAD.MOV.U32 R30, RZ, RZ, R11 ;  /* 0x000000ffff1e7224 */ /* 0x000fe200078e000b */
[----:B--2---:R-:W-:-:S08]  /*0f40*/  DFMA R38, R38, -0.5, R26 ;  /* 0xbfe000002626782b */ /* 0x004fd0000000001a */
[----:B------:R-:W-:-:S10]  /*0f50*/  DMUL R38, R38, UR6 ;  /* 0x0000000626267c28 */ /* 0x000fd40008000000 */
[----:B------:R-:W0:Y:S02]  /*0f60*/  FRND.F64 R38, R38 ;  /* 0x0000002600267313 */ /* 0x000e240000301800 */
[----:B0-----:R-:W-:Y:S02]  /*0f70*/  DFMA R26, R38, -UR12, R26 ;  /* 0x8000000c261a7c2b */ /* 0x001fe4000800001a */
[----:B------:R-:W-:-:S06]  /*0f80*/  DADD R38, R10, R20 ;  /* 0x000000000a267229 */ /* 0x000fcc0000000014 */
[----:B------:R-:W-:Y:S02]  /*0f90*/  DSETP.MIN.AND P3, P2, R34, R26, PT ;  /* 0x0000001a2200722a */ /* 0x000fe40003a60000 */
[----:B------:R-:W-:-:S05]  /*0fa0*/  IMAD.MOV.U32 R9, RZ, RZ, R26 ;  /* 0x000000ffff097224 */ /* 0x000fca00078e001a */
[----:B------:R-:W-:Y:S02]  /*0fb0*/  SEL R32, R32, R9, P3 ;  /* 0x0000000920207207 */ /* 0x000fe40001800000 */
[----:B------:R-:W-:Y:S01]  /*0fc0*/  MOV R9, R33 ;  /* 0x0000002100097202 */ /* 0x000fe20000000f00 */
[----:B---3--:R-:W-:Y:S01]  /*0fd0*/  DFMA R38, R38, -0.5, R18 ;  /* 0xbfe000002626782b */ /* 0x008fe20000000012 */
[----:B------:R-:W-:-:S04]  /*0fe0*/  MOV R34, R12 ;  /* 0x0000000c00227202 */ /* 0x000fc80000000f00 */
[----:B------:R-:W-:Y:S01]  /*0ff0*/  DADD R28, R8, R6 ;  /* 0x00000000081c7229 */ /* 0x000fe20000000006 */
[----:B------:R-:W-:Y:S02]  /*1000*/  IMAD.MOV.U32 R35, RZ, RZ, R13 ;  /* 0x000000ffff237224 */ /* 0x000fe400078e000d */
[----:B------:R-:W-:Y:S02]  /*1010*/  DMUL R38, R38, R36 ;  /* 0x0000002426267228 */ /* 0x000fe40000000000 */
[----:B------:R-:W-:-:S04]  /*1020*/  DSETP.MAX.AND P1, P4, R12, R26, PT ;  /* 0x0000001a0c00722a */ /* 0x000fc80003c2f000 */
[----:B------:R-:W0:Y:S01]  /*1030*/  FRND.F64 R12, R38 ;  /* 0x00000026000c7313 */ /* 0x000e220000301800 */
[----:B----4-:R-:W-:-:S08]  /*1040*/  DFMA R28, R28, -0.5, R22 ;  /* 0xbfe000001c1c782b */ /* 0x010fd00000000016 */
[----:B------:R-:W-:Y:S02]  /*1050*/  DMUL R28, R28, UR4 ;  /* 0x000000041c1c7c28 */ /* 0x000fe40008000000 */
[----:B0-----:R-:W-:Y:S01]  /*1060*/  DFMA R18, R12, -UR14, R18 ;  /* 0x8000000e0c127c2b */ /* 0x001fe20008000012 */
[----:B------:R-:W-:Y:S02]  /*1070*/  IMAD.MOV.U32 R12, RZ, RZ, R27 ;  /* 0x000000ffff0c7224 */ /* 0x000fe400078e001b */
[----:B------:R-:W-:-:S03]  /*1080*/  IMAD.MOV.U32 R13, RZ, RZ, R26 ;  /* 0x000000ffff0d7224 */ /* 0x000fc600078e001a */
[----:B------:R-:W-:Y:S02]  /*1090*/  FSEL R33, R31, R12, P3 ;  /* 0x0000000c1f217208 */ /* 0x000fe40001800000 */
[----:B------:R-:W-:Y:S02]  /*10a0*/  SEL R34, R34, R13, P1 ;  /* 0x0000000d22227207 */ /* 0x000fe40000800000 */
[----:B------:R-:W-:Y:S01]  /*10b0*/  @P2 LOP3.LUT R33, R12, 0x80000, RZ, 0xfc, !PT ;  /* 0x000800000c212812 */ /* 0x000fe200078efcff */
[----:B------:R-:W0:Y:S01]  /*10c0*/  FRND.F64 R28, R28 ;  /* 0x0000001c001c7313 */ /* 0x000e220000301800 */
[----:B------:R-:W2:Y:S01]  /*10d0*/  LDG.E.64.CONSTANT R12, desc[UR16][R16.64+0x40] ;  /* 0x00004010100c7981 */ /* 0x000ea2000c1e9b00 */
[----:B------:R-:W-:Y:S02]  /*10e0*/  FSEL R35, R35, R27, P1 ;  /* 0x0000001b23237208 */ /* 0x000fe40000800000 */
[----:B------:R-:W-:-:S06]  /*10f0*/  @P4 LOP3.LUT R35, R27, 0x80000, RZ, 0xfc, !PT ;  /* 0x000800001b234812 */ /* 0x000fcc00078efcff */
[----:B------:R-:W-:Y:S02]  /*1100*/  DADD R26, R32, R34 ;  /* 0x00000000201a7229 */ /* 0x000fe40000000022 */
[----:B0-----:R-:W-:-:S06]  /*1110*/  DFMA R22, R28, -UR10, R22 ;  /* 0x8000000a1c167c2b */ /* 0x001fcc0008000016 */
[----:B-----5:R-:W-:-:S08]  /*1120*/  DFMA R28, R26, -0.5, R24 ;  /* 0xbfe000001a1c782b */ /* 0x020fd00000000018 */
[----:B------:R-:W-:-:S06]  /*1130*/  DMUL R28, R28, UR6 ;  /* 0x000000061c1c7c28 */ /* 0x000fcc0008000000 */
[----:B------:R-:W0:Y:S01]  /*1140*/  FRND.F64 R26, R28 ;  /* 0x0000001c001a7313 */ /* 0x000e220000301800 */
[----:B------:R-:W-:Y:S02]  /*1150*/  DSETP.MIN.AND P2, P0, R10, R18, PT ;  /* 0x000000120a00722a */ /* 0x000fe40003840000 */
[----:B------:R-:W-:Y:S01]  /*1160*/  DSETP.MIN.AND P6, P4, R8, R22, PT ;  /* 0x000000160800722a */ /* 0x000fe20003cc0000 */
[----:B------:R-:W-:Y:S01]  /*1170*/  IMAD.MOV.U32 R11, RZ, RZ, R8 ;  /* 0x000000ffff0b7224 */ /* 0x000fe200078e0008 */
[----:B------:R-:W-:Y:S01]  /*1180*/  MOV R8, R18 ;  /* 0x0000001200087202 */ /* 0x000fe20000000f00 */
[----:B------:R-:W-:Y:S02]  /*1190*/  DSETP.MAX.AND P1, P5, R20, R18, PT ;  /* 0x000000121400722a */ /* 0x000fe40003d2f000 */
[----:B0-----:R-:W-:Y:S01]  /*11a0*/  DFMA R24, R26, -UR12, R24 ;  /* 0x8000000c1a187c2b */ /* 0x001fe20008000018 */
[----:B------:R-:W-:-:S05]  /*11b0*/  IMAD.MOV.U32 R27, RZ, RZ, R10 ;  /* 0x000000ffff1b7224 */ /* 0x000fca00078e000a */
[----:B------:R-:W-:Y:S01]  /*11c0*/  SEL R8, R27, R8, P2 ;  /* 0x000000081b087207 */ /* 0x000fe20001000000 */
[----:B------:R-:W-:Y:S02]  /*11d0*/  IMAD.MOV.U32 R27, RZ, RZ, R19 ;  /* 0x000000ffff1b7224 */ /* 0x000fe400078e0013 */
[----:B------:R-:W-:Y:S02]  /*11e0*/  IMAD.MOV.U32 R26, RZ, RZ, R9 ;  /* 0x000000ffff1a7224 */ /* 0x000fe400078e0009 */
[----:B------:R-:W-:Y:S01]  /*11f0*/  IMAD.MOV.U32 R10, RZ, RZ, R20 ;  /* 0x000000ffff0a7224 */ /* 0x000fe200078e0014 */
[----:B------:R-:W-:Y:S01]  /*1200*/  FSEL R9, R30, R27, P2 ;  /* 0x0000001b1e097208 */ /* 0x000fe20001000000 */
[----:B------:R-:W-:Y:S01]  /*1210*/  DSETP.MAX.AND P3, P2, R6, R22, PT ;  /* 0x000000160600722a */ /* 0x000fe20003a6f000 */
[----:B------:R-:W-:Y:S02]  /*1220*/  IMAD.MOV.U32 R20, RZ, RZ, R6 ;  /* 0x000000ffff147224 */ /* 0x000fe400078e0006 */
[----:B------:R-:W-:-:S02]  /*1230*/  IMAD.MOV.U32 R28, RZ, RZ, R7 ;  /* 0x000000ffff1c7224 */ /* 0x000fc400078e0007 */
[----:B------:R-:W3:Y:S01]  /*1240*/  LDG.E.64.CONSTANT R6, desc[UR16][R16.64+0x48] ;  /* 0x0000481010067981 */ /* 0x000ee2000c1e9b00 */
[----:B------:R-:W-:Y:S01]  /*1250*/  FSEL R21, R21, R19, P1 ;  /* 0x0000001315157208 */ /* 0x000fe20000800000 */
[----:B------:R-:W-:Y:S01]  /*1260*/  IMAD.MOV.U32 R29, RZ, RZ, R18 ;  /* 0x000000ffff1d7224 */ /* 0x000fe200078e0012 */
[----:B------:R-:W-:Y:S01]  /*1270*/  @P5 LOP3.LUT R21, R19, 0x80000, RZ, 0xfc, !PT ;  /* 0x0008000013155812 */ /* 0x000fe200078efcff */
[--C-:B------:R-:W-:Y:S01]  /*1280*/  IMAD.MOV.U32 R19, RZ, RZ, R23.reuse ;  /* 0x000000ffff137224 */ /* 0x100fe200078e0017 */
[----:B------:R-:W-:Y:S01]  /*1290*/  MOV R18, R22 ;  /* 0x0000001600127202 */ /* 0x000fe20000000f00 */
[----:B------:R-:W-:Y:S02]  /*12a0*/  IMAD.MOV.U32 R31, RZ, RZ, R22 ;  /* 0x000000ffff1f7224 */ /* 0x000fe400078e0016 */
[----:B------:R-:W-:Y:S02]  /*12b0*/  IMAD.MOV.U32 R30, RZ, RZ, R23 ;  /* 0x000000ffff1e7224 */ /* 0x000fe400078e0017 */
[----:B------:R-:W4:Y:S04]  /*12c0*/  LDG.E.64.CONSTANT R22, desc[UR16][R16.64+0x50] ;  /* 0x0000501010167981 */ /* 0x000f28000c1e9b00 */
[----:B------:R-:W5:Y:S01]  /*12d0*/  LDG.E.64.CONSTANT R16, desc[UR16][R16.64+0x58] ;  /* 0x0000581010107981 */ /* 0x000f62000c1e9b00 */
[----:B------:R-:W-:Y:S01]  /*12e0*/  SEL R18, R11, R18, P6 ;  /* 0x000000120b127207 */ /* 0x000fe20003000000 */
[----:B------:R-:W-:Y:S01]  /*12f0*/  IMAD.MOV.U32 R11, RZ, RZ, R21 ;  /* 0x000000ffff0b7224 */ /* 0x000fe200078e0015 */
[----:B------:R-:W-:-:S02]  /*1300*/  SEL R10, R10, R29, P1 ;  /* 0x0000001d0a0a7207 */ /* 0x000fc40000800000 */
[----:B------:R-:W-:-:S06]  /*1310*/  @P0 LOP3.LUT R9, R27, 0x80000, RZ, 0xfc, !PT ;  /* 0x000800001b090812 */ /* 0x000fcc00078efcff */
[----:B------:R-:W-:Y:S01]  /*1320*/  DADD R38, R8, R10 ;  /* 0x0000000008267229 */ /* 0x000fe2000000000a */
[----:B------:R-:W-:Y:S01]  /*1330*/  FSEL R29, R26, R19, P6 ;  /* 0x000000131a1d7208 */ /* 0x000fe20003000000 */
[--C-:B------:R-:W-:Y:S01]  /*1340*/  DSETP.MIN.AND P0, P1, R32, R24.reuse, PT ;  /* 0x000000182000722a */ /* 0x100fe20003900000 */
[----:B------:R-:W-:Y:S01]  /*1350*/  SEL R20, R20, R31, P3 ;  /* 0x0000001f14147207 */ /* 0x000fe20001800000 */
[----:B------:R-:W-:Y:S01]  /*1360*/  DSETP.MAX.AND P5, P6, R34, R24, PT ;  /* 0x000000182200722a */ /* 0x000fe20003eaf000 */
[----:B------:R-:W-:Y:S02]  /*1370*/  @P4 LOP3.LUT R29, R19, 0x80000, RZ, 0xfc, !PT ;  /* 0x00080000131d4812 */ /* 0x000fe400078efcff */
[----:B------:R-:W-:Y:S01]  /*1380*/  FSEL R21, R28, R30, P3 ;  /* 0x0000001e1c157208 */ /* 0x000fe20001800000 */
[----:B------:R-:W-:Y:S01]  /*1390*/  IMAD.MOV.U32 R27, RZ, RZ, R32 ;  /* 0x000000ffff1b7224 */ /* 0x000fe200078e0020 */
[----:B------:R-:W-:Y:S02]  /*13a0*/  MOV R28, R8 ;  /* 0x00000008001c7202 */ /* 0x000fe40000000f00 */
[----:B------:R-:W-:Y:S01]  /*13b0*/  @P2 LOP3.LUT R21, R30, 0x80000, RZ, 0xfc, !PT ;  /* 0x000800001e152812 */ /* 0x000fe200078efcff */
[----:B------:R-:W-:-:S02]  /*13c0*/  IMAD.MOV.U32 R30, RZ, RZ, R25 ;  /* 0x000000ffff1e7224 */ /* 0x000fc400078e0019 */
[----:B------:R-:W-:Y:S02]  /*13d0*/  IMAD.MOV.U32 R31, RZ, RZ, R9 ;  /* 0x000000ffff1f7224 */ /* 0x000fe400078e0009 */
[----:B------:R-:W-:Y:S02]  /*13e0*/  IMAD.MOV.U32 R19, RZ, RZ, R29 ;  /* 0x000000ffff137224 */ /* 0x000fe400078e001d */
[----:B------:R-:W-:Y:S02]  /*13f0*/  IMAD.MOV.U32 R26, RZ, RZ, R34 ;  /* 0x000000ffff1a7224 */ /* 0x000fe400078e0022 */
[----:B------:R-:W-:Y:S01]  /*1400*/  IMAD.MOV.U32 R32, RZ, RZ, R11 ;  /* 0x000000ffff207224 */ /* 0x000fe200078e000b */
[----:B------:R-:W-:Y:S01]  /*1410*/  IADD3 R5, PT, PT, R5, 0x4, RZ ;  /* 0x0000000405057810 */ /* 0x000fe20007ffe0ff */
[----:B------:R-:W-:Y:S02]  /*1420*/  VIADD R2, R2, 0x4 ;  /* 0x0000000402027836 */ /* 0x000fe40000000000 */
[----:B------:R-:W-:Y:S01]  /*1430*/  VIADD R4, R4, 0xc ;  /* 0x0000000c04047836 */ /* 0x000fe20000000000 */
[----:B--2---:R-:W-:-:S08]  /*1440*/  DFMA R38, R38, -0.5, R12 ;  /* 0xbfe000002626782b */ /* 0x004fd0000000000c */
[----:B------:R-:W-:-:S10]  /*1450*/  DMUL R38, R38, R36 ;  /* 0x0000002426267228 */ /* 0x000fd40000000000 */
[----:B------:R-:W0:Y:S02]  /*1460*/  FRND.F64 R38, R38 ;  /* 0x0000002600267313 */ /* 0x000e240000301800 */
[----:B0-----:R-:W-:-:S08]  /*1470*/  DFMA R12, R38, -UR14, R12 ;  /* 0x8000000e260c7c2b */ /* 0x001fd0000800000c */
[----:B------:R-:W-:Y:S01]  /*1480*/  DSETP.MIN.AND P4, P3, R8, R12, PT ;  /* 0x0000000c0800722a */ /* 0x000fe20003b80000 */
[----:B------:R-:W-:Y:S01]  /*1490*/  IMAD.MOV.U32 R8, RZ, RZ, R24 ;  /* 0x000000ffff087224 */ /* 0x000fe200078e0018 */
[----:B------:R-:W-:-:S04]  /*14a0*/  FSEL R9, R33, R30, P0 ;  /* 0x0000001e21097208 */ /* 0x000fc80000000000 */
[----:B------:R-:W-:Y:S01]  /*14b0*/  SEL R8, R27, R8, P0 ;  /* 0x000000081b087207 */ /* 0x000fe20000000000 */
[----:B------:R-:W-:Y:S01]  /*14c0*/  DSETP.MAX.AND P0, P2, R10, R12, PT ;  /* 0x0000000c0a00722a */ /* 0x000fe20003a0f000 */
[----:B------:R-:W-:Y:S01]  /*14d0*/  MOV R11, R24 ;  /* 0x00000018000b7202 */ /* 0x000fe20000000f00 */
[----:B------:R-:W-:Y:S01]  /*14e0*/  IMAD.MOV.U32 R27, RZ, RZ, R10 ;  /* 0x000000ffff1b7224 */ /* 0x000fe200078e000a */
[----:B------:R-:W-:Y:S02]  /*14f0*/  DADD R38, R18, R20 ;  /* 0x0000000012267229 */ /* 0x000fe40000000014 */
[----:B------:R-:W-:Y:S02]  /*1500*/  SEL R10, R26, R11, P5 ;  /* 0x0000000b1a0a7207 */ /* 0x000fe40002800000 */
[----:B------:R-:W-:Y:S02]  /*1510*/  FSEL R11, R35, R25, P5 ;  /* 0x00000019230b7208 */ /* 0x000fe40002800000 */
[----:B------:R-:W-:-:S02]  /*1520*/  @P1 LOP3.LUT R9, R30, 0x80000, RZ, 0xfc, !PT ;  /* 0x000800001e091812 */ /* 0x000fc400078efcff */
[----:B------:R-:W-:Y:S01]  /*1530*/  @P6 LOP3.LUT R11, R25, 0x80000, RZ, 0xfc, !PT ;  /* 0x00080000190b6812 */ /* 0x000fe200078efcff */
[----:B---3--:R-:W-:-:S05]  /*1540*/  DFMA R38, R38, -0.5, R6 ;  /* 0xbfe000002626782b */ /* 0x008fca0000000006 */
[----:B------:R-:W-:Y:S01]  /*1550*/  DADD R34, R8, R10 ;  /* 0x0000000008227229 */ /* 0x000fe2000000000a */
[----:B------:R-:W-:Y:S02]  /*1560*/  IMAD.MOV.U32 R26, RZ, RZ, R12 ;  /* 0x000000ffff1a7224 */ /* 0x000fe400078e000c */
[----:B------:R-:W-:Y:S01]  /*1570*/  IMAD.MOV.U32 R24, RZ, RZ, R13 ;  /* 0x000000ffff187224 */ /* 0x000fe200078e000d */
[----:B------:R-:W-:-:S04]  /*1580*/  DMUL R38, R38, UR4 ;  /* 0x0000000426267c28 */ /* 0x000fc80008000000 */
[----:B----4-:R-:W-:Y:S01]  /*1590*/  DFMA R34, R34, -0.5, R22 ;  /* 0xbfe000002222782b */ /* 0x010fe20000000016 */
[----:B------:R-:W-:Y:S01]  /*15a0*/  IMAD.MOV.U32 R25, RZ, RZ, R12 ;  /* 0x000000ffff197224 */ /* 0x000fe200078e000c */
[----:B------:R-:W-:Y:S02]  /*15b0*/  SEL R26, R27, R26, P0 ;  /* 0x0000001a1b1a7207 */ /* 0x000fe40000000000 */
[----:B------:R-:W-:Y:S02]  /*15c0*/  FSEL R29, R31, R24, P4 ;  /* 0x000000181f1d7208 */ /* 0x000fe40002000000 */
[----:B------:R-:W-:Y:S02]  /*15d0*/  FSEL R27, R32, R13, P0 ;  /* 0x0000000d201b7208 */ /* 0x000fe40000000000 */
[----:B------:R-:W-:Y:S02]  /*15e0*/  SEL R28, R28, R25, P4 ;  /* 0x000000191c1c7207 */ /* 0x000fe40002000000 */
[----:B------:R-:W-:-:S02]  /*15f0*/  @P3 LOP3.LUT R29, R24, 0x80000, RZ, 0xfc, !PT ;  /* 0x00080000181d3812 */ /* 0x000fc400078efcff */
[----:B------:R-:W-:Y:S01]  /*1600*/  @P2 LOP3.LUT R27, R13, 0x80000, RZ, 0xfc, !PT ;  /* 0x000800000d1b2812 */ /* 0x000fe200078efcff */
[----:B------:R-:W-:Y:S01]  /*1610*/  DMUL R12, R34, UR6 ;  /* 0x00000006220c7c28 */ /* 0x000fe20008000000 */
[----:B------:R-:W0:Y:S04]  /*1620*/  FRND.F64 R38, R38 ;  /* 0x0000002600267313 */ /* 0x000e280000301800 */
[----:B------:R-:W-:-:S05]  /*1630*/  DADD R24, R28, R26 ;  /* 0x000000001c187229 */ /* 0x000fca000000001a */
[----:B------:R-:W1:Y:S03]  /*1640*/  FRND.F64 R12, R12 ;  /* 0x0000000c000c7313 */ /* 0x000e660000301800 */
[----:B-----5:R-:W-:Y:S02]  /*1650*/  DFMA R24, R24, -0.5, R16 ;  /* 0xbfe000001818782b */ /* 0x020fe40000000010 */
[----:B0-----:R-:W-:Y:S01]  /*1660*/  DFMA R6, R38, -UR10, R6 ;  /* 0x8000000a26067c2b */ /* 0x001fe20008000006 */
[----:B------:R-:W-:-:S05]  /*1670*/  IMAD.MOV.U32 R30, RZ, RZ, R18 ;  /* 0x000000ffff1e7224 */ /* 0x000fca00078e0012 */
[----:B------:R-:W-:Y:S02]  /*1680*/  DMUL R24, R24, R36 ;  /* 0x0000002418187228 */ /* 0x000fe40000000000 */
[--C-:B------:R-:W-:Y:S02]  /*1690*/  DSETP.MIN.AND P0, P1, R18, R6.reuse, PT ;  /* 0x000000061200722a */ /* 0x100fe40003900000 */
[----:B------:R-:W-:Y:S01]  /*16a0*/  DSETP.MAX.AND P3, P2, R20, R6, PT ;  /* 0x000000061400722a */ /* 0x000fe20003a6f000 */
[----:B------:R-:W-:Y:S01]  /*16b0*/  MOV R18, R20 ;  /* 0x0000001400127202 */ /* 0x000fe20000000f00 */
[----:B-1----:R-:W-:Y:S01]  /*16c0*/  DFMA R22, R12, -UR12, R22 ;  /* 0x8000000c0c167c2b */ /* 0x002fe20008000016 */
[--C-:B------:R-:W-:Y:S02]  /*16d0*/  IMAD.MOV.U32 R33, RZ, RZ, R6.reuse ;  /* 0x000000ffff217224 */ /* 0x100fe400078e0006 */
[----:B------:R-:W-:Y:S02]  /*16e0*/  IMAD.MOV.U32 R20, RZ, RZ, R7 ;  /* 0x000000ffff147224 */ /* 0x000fe400078e0007 */
[----:B------:R-:W-:-:S02]  /*16f0*/  IMAD.MOV.U32 R13, RZ, RZ, R6 ;  /* 0x000000ffff0d7224 */ /* 0x000fc400078e0006 */
[----:B------:R-:W-:Y:S02]  /*1700*/  IMAD.MOV.U32 R32, RZ, RZ, R7 ;  /* 0x000000ffff207224 */ /* 0x000fe400078e0007 */
[----:B------:R-:W0:Y:S01]  /*1710*/  FRND.F64 R6, R24 ;  /* 0x0000001800067313 */ /* 0x000e220000301800 */
[----:B------:R-:W-:Y:S02]  /*1720*/  FSEL R31, R19, R20, P0 ;  /* 0x00000014131f7208 */ /* 0x000fe40000000000 */
[----:B------:R-:W-:Y:S02]  /*1730*/  SEL R30, R30, R33, P0 ;  /* 0x000000211e1e7207 */ /* 0x000fe40000000000 */
[----:B------:R-:W-:Y:S01]  /*1740*/  @P1 LOP3.LUT R31, R20, 0x80000, RZ, 0xfc, !PT ;  /* 0x00080000141f1812 */ /* 0x000fe200078efcff */
[----:B------:R-:W-:Y:S01]  /*1750*/  DSETP.MIN.AND P1, P0, R8, R22, PT ;  /* 0x000000160800722a */ /* 0x000fe20003820000 */
[----:B------:R-:W-:Y:S01]  /*1760*/  SEL R12, R18, R13, P3 ;  /* 0x0000000d120c7207 */ /* 0x000fe20001800000 */
[----:B------:R-:W-:Y:S01]  /*1770*/  IMAD.MOV.U32 R19, RZ, RZ, R8 ;  /* 0x000000ffff137224 */ /* 0x000fe200078e0008 */
[----:B------:R-:W-:Y:S01]  /*1780*/  MOV R18, R9 ;  /* 0x0000000900127202 */ /* 0x000fe20000000f00 */
[----:B0-----:R-:W-:Y:S01]  /*1790*/  DFMA R16, R6, -UR14, R16 ;  /* 0x8000000e06107c2b */ /* 0x001fe20008000010 */
[----:B------:R-:W-:Y:S01]  /*17a0*/  FSEL R13, R21, R32, P3 ;  /* 0x00000020150d7208 */ /* 0x000fe20001800000 */
[----:B------:R-:W-:Y:S01]  /*17b0*/  IMAD.MOV.U32 R7, RZ, RZ, R23 ;  /* 0x000000ffff077224 */ /* 0x000fe200078e0017 */
[----:B------:R-:W-:Y:S01]  /*17c0*/  DSETP.MAX.AND P5, P3, R10, R22, PT ;  /* 0x000000160a00722a */ /* 0x000fe20003baf000 */
[----:B------:R-:W-:Y:S01]  /*17d0*/  IMAD.MOV.U32 R9, RZ, RZ, R10 ;  /* 0x000000ffff097224 */ /* 0x000fe200078e000a */
[----:B------:R-:W-:Y:S01]  /*17e0*/  @P2 LOP3.LUT R13, R32, 0x80000, RZ, 0xfc, !PT ;  /* 0x00080000200d2812 */ /* 0x000fe200078efcff */
[----:B------:R-:W-:-:S02]  /*17f0*/  IMAD.MOV.U32 R6, RZ, RZ, R22 ;  /* 0x000000ffff067224 */ /* 0x000fc400078e0016 */
[----:B------:R-:W-:Y:S01]  /*1800*/  IMAD.MOV.U32 R8, RZ, RZ, R11 ;  /* 0x000000ffff087224 */ /* 0x000fe200078e000b */
[--C-:B------:R-:W-:Y:S01]  /*1810*/  DSETP.MIN.AND P4, P2, R28, R16.reuse, PT ;  /* 0x000000101c00722a */ /* 0x100fe20003a80000 */
[----:B------:R-:W-:Y:S01]  /*1820*/  IMAD.MOV.U32 R10, RZ, RZ, R22 ;  /* 0x000000ffff0a7224 */ /* 0x000fe200078e0016 */
[----:B------:R-:W-:Y:S02]  /*1830*/  FSEL R11, R18, R7, P1 ;  /* 0x00000007120b7208 */ /* 0x000fe40000800000 */
[----:B------:R-:W-:Y:S02]  /*1840*/  SEL R6, R19, R6, P1 ;  /* 0x0000000613067207 */ /* 0x000fe40000800000 */
[----:B------:R-:W-:Y:S02]  /*1850*/  @P0 LOP3.LUT R11, R7, 0x80000, RZ, 0xfc, !PT ;  /* 0x00080000070b0812 */ /* 0x000fe400078efcff */
[----:B------:R-:W-:Y:S02]  /*1860*/  SEL R10, R9, R10, P5 ;  /* 0x0000000a090a7207 */ /* 0x000fe40002800000 */
[----:B------:R-:W-:Y:S01]  /*1870*/  FSEL R19, R8, R23, P5 ;  /* 0x0000001708137208 */ /* 0x000fe20002800000 */
[----:B------:R-:W-:Y:S01]  /*1880*/  DSETP.MAX.AND P1, P5, R26, R16, PT ;  /* 0x000000101a00722a */ /* 0x000fe20003d2f000 */
[----:B------:R-:W-:Y:S01]  /*1890*/  ISETP.NE.AND P0, PT, R5, RZ, PT ;  /* 0x000000ff0500720c */ /* 0x000fe20003f05270 */
[----:B------:R-:W-:-:S02]  /*18a0*/  IMAD.MOV.U32 R9, RZ, RZ, R29 ;  /* 0x000000ffff097224 */ /* 0x000fc400078e001d */
[----:B------:R-:W-:Y:S02]  /*18b0*/  IMAD.MOV.U32 R8, RZ, RZ, R17 ;  /* 0x000000ffff087224 */ /* 0x000fe400078e0011 */
[----:B------:R-:W-:Y:S02]  /*18c0*/  IMAD.MOV.U32 R20, RZ, RZ, R26 ;  /* 0x000000ffff147224 */ /* 0x000fe400078e001a */
[--C-:B------:R-:W-:Y:S01]  /*18d0*/  IMAD.MOV.U32 R7, RZ, RZ, R16.reuse ;  /* 0x000000ffff077224 */ /* 0x100fe200078e0010 */
[----:B------:R-:W-:Y:S01]  /*18e0*/  MOV R21, R28 ;  /* 0x0000001c00157202 */ /* 0x000fe20000000f00 */
[----:B------:R-:W-:Y:S01]  /*18f0*/  IMAD.MOV.U32 R18, RZ, RZ, R16 ;  /* 0x000000ffff127224 */ /* 0x000fe200078e0010 */
[----:B------:R-:W-:Y:S02]  /*1900*/  @P3 LOP3.LUT R19, R23, 0x80000, RZ, 0xfc, !PT ;  /* 0x0008000017133812 */ /* 0x000fe400078efcff */
[----:B------:R-:W-:Y:S02]  /*1910*/  FSEL R9, R9, R8, P4 ;  /* 0x0000000809097208 */ /* 0x000fe40002000000 */
[----:B------:R-:W-:-:S02]  /*1920*/  @P2 LOP3.LUT R9, R8, 0x80000, RZ, 0xfc, !PT ;  /* 0x0008000008092812 */ /* 0x000fc400078efcff */
[----:B------:R-:W-:Y:S01]  /*1930*/  SEL R20, R20, R7, P1 ;  /* 0x0000000714147207 */ /* 0x000fe20000800000 */
[----:B------:R-:W-:Y:S01]  /*1940*/  IMAD.MOV.U32 R7, RZ, RZ, R11 ;  /* 0x000000ffff077224 */ /* 0x000fe200078e000b */
[----:B------:R-:W-:Y:S01]  /*1950*/  SEL R18, R21, R18, P4 ;  /* 0x0000001215127207 */ /* 0x000fe20002000000 */
[----:B------:R-:W-:Y:S01]  /*1960*/  IMAD.MOV.U32 R11, RZ, RZ, R19 ;  /* 0x000000ffff0b7224 */ /* 0x000fe200078e0013 */
[----:B------:R-:W-:Y:S01]  /*1970*/  FSEL R21, R27, R17, P1 ;  /* 0x000000111b157208 */ /* 0x000fe20000800000 */
[----:B------:R-:W-:Y:S01]  /*1980*/  IMAD.MOV.U32 R19, RZ, RZ, R9 ;  /* 0x000000ffff137224 */ /* 0x000fe200078e0009 */
[----:B------:R-:W-:Y:S01]  /*1990*/  @P5 LOP3.LUT R21, R17, 0x80000, RZ, 0xfc, !PT ;  /* 0x0008000011155812 */ /* 0x000fe200078efcff */
[----:B------:R-:W-:Y:S06]  /*19a0*/  @P0 BRA `(.L_x_8) ;  /* 0xffffffec00e40947 */ /* 0x000fec000383ffff */
[----:B------:R-:W-:Y:S05]  /*19b0*/  BSYNC.RECONVERGENT B2 ;  /* 0x0000000000027941 */ /* 0x000fea0003800200 */
.L_x_7:
[----:B------:R-:W-:-:S07]  /*19c0*/  IADD3 R4, PT, PT, R2, 0x1, RZ ;  /* 0x0000000102047810 */ /* 0x000fce0007ffe0ff */
.L_x_6:
[----:B------:R-:W-:Y:S05]  /*19d0*/  BSYNC.RECONVERGENT B1 ;  /* 0x0000000000017941 */ /* 0x000fea0003800200 */
.L_x_5:
[----:B------:R-:W-:-:S13]  /*19e0*/  LOP3.LUT P0, R2, R3, 0x3, RZ, 0xc0, !PT ;  /* 0x0000000303027812 */ /* 0x000fda000780c0ff */
[----:B------:R-:W-:Y:S05]  /*19f0*/  @!P0 BRA `(.L_x_4) ;  /* 0x0000000c00208947 */ /* 0x000fea0003800000 */
[----:B------:R-:W-:Y:S01]  /*1a00*/  ISETP.NE.AND P1, PT, R2, 0x1, PT ;  /* 0x000000010200780c */ /* 0x000fe20003f25270 */
[----:B------:R-:W-:Y:S01]  /*1a10*/  BSSY.RECONVERGENT B1, `(.L_x_9) ;  /* 0x0000085000017945 */ /* 0x000fe20003800200 */
[----:B------:R-:W-:-:S04]  /*1a20*/  LOP3.LUT R3, R3, 0x1, RZ, 0xc0, !PT ;  /* 0x0000000103037812 */ /* 0x000fc800078ec0ff */
[----:B------:R-:W-:-:S07]  /*1a30*/  ISETP.NE.U32.AND P0, PT, R3, 0x1, PT ;  /* 0x000000010300780c */ /* 0x000fce0003f05070 */
[----:B------:R-:W-:Y:S06]  /*1a40*/  @!P1 BRA `(.L_x_10) ;  /* 0x0000000800049947 */ /* 0x000fec0003800000 */
[----:B------:R-:W-:-:S04]  /*1a50*/  IMAD R35, R4, 0x3, RZ ;  /* 0x0000000304237824 */ /* 0x000fc800078e02ff */
[----:B------:R-:W-:-:S05]  /*1a60*/  IMAD.WIDE R34, R35, 0x8, R14 ;  /* 0x0000000823227825 */ /* 0x000fca00078e020e */
[----:B------:R-:W2:Y:S04]  /*1a70*/  LDG.E.64.CONSTANT R24, desc[UR16][R34.64] ;  /* 0x0000001022187981 */ /* 0x000ea8000c1e9b00 */
[----:B------:R-:W3:Y:S04]  /*1a80*/  LDG.E.64.CONSTANT R28, desc[UR16][R34.64+0x8] ;  /* 0x00000810221c7981 */ /* 0x000ee8000c1e9b00 */
[----:B------:R-:W4:Y:S04]  /*1a90*/  LDG.E.64.CONSTANT R16, desc[UR16][R34.64+0x10] ;  /* 0x0000101022107981 */ /* 0x000f28000c1e9b00 */
[----:B------:R-:W5:Y:S04]  /*1aa0*/  LDG.E.64.CONSTANT R22, desc[UR16][R34.64+0x18] ;  /* 0x0000181022167981 */ /* 0x000f68000c1e9b00 */
[----:B------:R-:W5:Y:S04]  /*1ab0*/  LDG.E.64.CONSTANT R26, desc[UR16][R34.64+0x20] ;  /* 0x00002010221a7981 */ /* 0x000f68000c1e9b00 */
[----:B------:R-:W5:Y:S01]  /*1ac0*/  LDG.E.64.CONSTANT R8, desc[UR16][R34.64+0x28] ;  /* 0x0000281022087981 */ /* 0x000f62000c1e9b00 */
[----:B------:R-:W-:Y:S01]  /*1ad0*/  DADD R32, R30, R12 ;  /* 0x000000001e207229 */ /* 0x000fe2000000000c */
[----:B------:R-:W-:Y:S01]  /*1ae0*/  IMAD.MOV.U32 R5, RZ, RZ, R7 ;  /* 0x000000ffff057224 */ /* 0x000fe200078e0007 */
[----:B------:R-:W-:Y:S01]  /*1af0*/  DADD R2, R6, R10 ;  /* 0x0000000006027229 */ /* 0x000fe2000000000a */
[----:B------:R-:W-:-:S05]  /*1b00*/  VIADD R4, R4, 0x2 ;  /* 0x0000000204047836 */ /* 0x000fca0000000000 */
[----:B--2---:R-:W-:Y:S02]  /*1b10*/  DFMA R32, R32, -0.5, R24 ;  /* 0xbfe000002020782b */ /* 0x004fe40000000018 */
[----:B---3--:R-:W-:-:S06]  /*1b20*/  DFMA R2, R2, -0.5, R28 ;  /* 0xbfe000000202782b */ /* 0x008fcc000000001c */
[----:B------:R-:W-:Y:S02]  /*1b30*/  DMUL R32, R32, UR4 ;  /* 0x0000000420207c28 */ /* 0x000fe40008000000 */
[----:B------:R-:W-:-:S08]  /*1b40*/  DMUL R38, R2, UR6 ;  /* 0x0000000602267c28 */ /* 0x000fd00008000000 */
[----:B------:R-:W0:Y:S08]  /*1b50*/  FRND.F64 R32, R32 ;  /* 0x0000002000207313 */ /* 0x000e300000301800 */
[----:B------:R-:W1:Y:S01]  /*1b60*/  FRND.F64 R2, R38 ;  /* 0x0000002600027313 */ /* 0x000e620000301800 */
[----:B0-----:R-:W-:Y:S02]  /*1b70*/  DFMA R24, R32, -UR10, R24 ;  /* 0x8000000a20187c2b */ /* 0x001fe40008000018 */
[----:B-1----:R-:W-:Y:S01]  /*1b80*/  DFMA R28, R2, -UR12, R28 ;  /* 0x8000000c021c7c2b */ /* 0x002fe2000800001c */
[----:B------:R-:W-:-:S05]  /*1b90*/  IMAD.MOV.U32 R3, RZ, RZ, R12 ;  /* 0x000000ffff037224 */ /* 0x000fca00078e000c */
[--C-:B------:R-:W-:Y:S02]  /*1ba0*/  DSETP.MAX.AND P6, P3, R12, R24.reuse, PT ;  /* 0x000000180c00722a */ /* 0x100fe40003bcf000 */
[----:B------:R-:W-:Y:S01]  /*1bb0*/  IMAD.MOV.U32 R33, RZ, RZ, R24 ;  /* 0x000000ffff217224 */ /* 0x000fe200078e0018 */
[----:B------:R-:W-:Y:S01]  /*1bc0*/  DSETP.MIN.AND P4, P5, R30, R24, PT ;  /* 0x000000181e00722a */ /* 0x000fe20003d80000 */
[----:B------:R-:W-:Y:S01]  /*1bd0*/  IMAD.MOV.U32 R12, RZ, RZ, R6 ;  /* 0x000000ffff0c7224 */ /* 0x000fe200078e0006 */
[----:B------:R-:W-:Y:S01]  /*1be0*/  DSETP.MIN.AND P2, P1, R6, R28, PT ;  /* 0x0000001c0600722a */ /* 0x000fe20003940000 */
[----:B------:R-:W-:Y:S01]  /*1bf0*/  IMAD.MOV.U32 R2, RZ, RZ, R31 ;  /* 0x000000ffff027224 */ /* 0x000fe200078e001f */
[----:B------:R-:W-:Y:S01]  /*1c00*/  DADD R6, R18, R20 ;  /* 0x0000000012067229 */ /* 0x000fe20000000014 */
[----:B------:R-:W-:Y:S01]  /*1c10*/  MOV R31, R25 ;  /* 0x00000019001f7202 */ /* 0x000fe20000000f00 */
[----:B------:R-:W-:Y:S01]  /*1c20*/  IMAD.MOV.U32 R32, RZ, RZ, R24 ;  /* 0x000000ffff207224 */ /* 0x000fe200078e0018 */
[----:B------:R-:W-:Y:S01]  /*1c30*/  SEL R30, R30, R33, P4 ;  /* 0x000000211e1e7207 */ /* 0x000fe20002000000 */
[----:B------:R-:W-:Y:S01]  /*1c40*/  IMAD.MOV.U32 R24, RZ, RZ, R29 ;  /* 0x000000ffff187224 */ /* 0x000fe200078e001d */
[----:B------:R-:W-:-:S02]  /*1c50*/  FSEL R33, R2, R31, P4 ;  /* 0x0000001f02217208 */ /* 0x000fc40002000000 */
[----:B------:R-:W-:Y:S01]  /*1c60*/  FSEL R13, R13, R25, P6 ;  /* 0x000000190d0d7208 */ /* 0x000fe20003000000 */
[----:B----4-:R-:W-:Y:S02]  /*1c70*/  DFMA R6, R6, -0.5, R16 ;  /* 0xbfe000000606782b */ /* 0x010fe40000000010 */
[----:B------:R-:W-:Y:S01]  /*1c80*/  @P5 LOP3.LUT R33, R31, 0x80000, RZ, 0xfc, !PT ;  /* 0x000800001f215812 */ /* 0x000fe200078efcff */
[----:B------:R-:W-:Y:S01]  /*1c90*/  DSETP.MAX.AND P4, P5, R10, R28, PT ;  /* 0x0000001c0a00722a */ /* 0x000fe20003d8f000 */
[----:B------:R-:W-:Y:S01]  /*1ca0*/  @P3 LOP3.LUT R13, R25, 0x80000, RZ, 0xfc, !PT ;  /* 0x00080000190d3812 */ /* 0x000fe200078efcff */
[--C-:B------:R-:W-:Y:S01]  /*1cb0*/  IMAD.MOV.U32 R25, RZ, RZ, R28.reuse ;  /* 0x000000ffff197224 */ /* 0x100fe200078e001c */
[----:B------:R-:W-:Y:S01]  /*1cc0*/  SEL R32, R3, R32, P6 ;  /* 0x0000002003207207 */ /* 0x000fe20003000000 */
[----:B------:R-:W-:Y:S01]  /*1cd0*/  IMAD.MOV.U32 R31, RZ, RZ, R33 ;  /* 0x000000ffff1f7224 */ /* 0x000fe200078e0021 */
[----:B------:R-:W-:Y:S01]  /*1ce0*/  FSEL R5, R5, R24, P2 ;  /* 0x0000001805057208 */ /* 0x000fe20001000000 */
[----:B------:R-:W-:Y:S01]  /*1cf0*/  DMUL R6, R6, R36 ;  /* 0x0000002406067228 */ /* 0x000fe20000000000 */
[----:B------:R-:W-:Y:S01]  /*1d00*/  IMAD.MOV.U32 R33, RZ, RZ, R13 ;  /* 0x000000ffff217224 */ /* 0x000fe200078e000d */
[----:B------:R-:W-:Y:S01]  /*1d10*/  SEL R2, R12, R25, P2 ;  /* 0x000000190c027207 */ /* 0x000fe20001000000 */
[----:B------:R-:W-:Y:S01]  /*1d20*/  IMAD.MOV.U32 R3, RZ, RZ, R11 ;  /* 0x000000ffff037224 */ /* 0x000fe200078e000b */
[----:B------:R-:W-:Y:S01]  /*1d30*/  @P1 LOP3.LUT R5, R24, 0x80000, RZ, 0xfc, !PT ;  /* 0x0008000018051812 */ /* 0x000fe200078efcff */
[----:B------:R-:W-:Y:S01]  /*1d40*/  IMAD.MOV.U32 R11, RZ, RZ, R28 ;  /* 0x000000ffff0b7224 */ /* 0x000fe200078e001c */
[----:B------:R-:W-:Y:S01]  /*1d50*/  MOV R12, R19 ;  /* 0x00000013000c7202 */ /* 0x000fe20000000f00 */
[----:B------:R-:W-:Y:S01]  /*1d60*/  IMAD.MOV.U32 R13, RZ, RZ, R21 ;  /* 0x000000ffff0d7224 */ /* 0x000fe200078e0015 */
[----:B------:R-:W-:Y:S01]  /*1d70*/  FSEL R25, R3, R29, P4 ;  /* 0x0000001d03197208 */ /* 0x000fe20002000000 */
[----:B------:R-:W-:Y:S01]  /*1d80*/  IMAD.MOV.U32 R3, RZ, RZ, R18 ;  /* 0x000000ffff037224 */ /* 0x000fe200078e0012 */
[----:B------:R-:W0:Y:S01]  /*1d90*/  FRND.F64 R6, R6 ;  /* 0x0000000600067313 */ /* 0x000e220000301800 */
[----:B------:R-:W-:Y:S01]  /*1da0*/  @P5 LOP3.LUT R25, R29, 0x80000, RZ, 0xfc, !PT ;  /* 0x000800001d195812 */ /* 0x000fe200078efcff */
[----:B------:R-:W-:Y:S01]  /*1db0*/  IMAD.MOV.U32 R24, RZ, RZ, R20 ;  /* 0x000000ffff187224 */ /* 0x000fe200078e0014 */
[----:B------:R-:W-:-:S03]  /*1dc0*/  SEL R10, R10, R11, P4 ;  /* 0x0000000b0a0a7207 */ /* 0x000fc60002000000 */
[----:B------:R-:W-:Y:S01]  /*1dd0*/  IMAD.MOV.U32 R11, RZ, RZ, R25 ;  /* 0x000000ffff0b7224 */ /* 0x000fe200078e0019 */
[----:B0-----:R-:W-:Y:S02]  /*1de0*/  DFMA R6, R6, -UR14, R16 ;  /* 0x8000000e06067c2b */ /* 0x001fe40008000010 */
[----:B------:R-:W-:-:S06]  /*1df0*/  DADD R16, R30, R32 ;  /* 0x000000001e107229 */ /* 0x000fcc0000000020 */
[----:B------:R-:W-:Y:S02]  /*1e00*/  DSETP.MIN.AND P1, P2, R18, R6, PT ;  /* 0x000000061200722a */ /* 0x000fe40003a20000 */
[----:B------:R-:W-:Y:S01]  /*1e10*/  MOV R28, R6 ;  /* 0x00000006001c7202 */ /* 0x000fe20000000f00 */
[----:B-----5:R-:W-:Y:S01]  /*1e20*/  DFMA R18, R16, -0.5, R22 ;  /* 0xbfe000001012782b */ /* 0x020fe20000000016 */
[----:B------:R-:W-:Y:S01]  /*1e30*/  IMAD.MOV.U32 R29, RZ, RZ, R7 ;  /* 0x000000ffff1d7224 */ /* 0x000fe200078e0007 */
[----:B------:R-:W-:Y:S01]  /*1e40*/  DSETP.MAX.AND P3, P4, R20, R6, PT ;  /* 0x000000061400722a */ /* 0x000fe20003c6f000 */
[----:B------:R-:W-:Y:S01]  /*1e50*/  SEL R16, R3, R28, P1 ;  /* 0x0000001c03107207 */ /* 0x000fe20000800000 */
[----:B------:R-:W-:Y:S01]  /*1e60*/  IMAD.MOV.U32 R3, RZ, RZ, R5 ;  /* 0x000000ffff037224 */ /* 0x000fe200078e0005 */
[----:B------:R-:W-:Y:S01]  /*1e70*/  MOV R5, R30 ;  /* 0x0000001e00057202 */ /* 0x000fe20000000f00 */
[----:B------:R-:W-:Y:S01]  /*1e80*/  IMAD.MOV.U32 R21, RZ, RZ, R6 ;  /* 0x000000ffff157224 */ /* 0x000fe200078e0006 */
[----:B------:R-:W-:Y:S01]  /*1e90*/  FSEL R17, R12, R29, P1 ;  /* 0x0000001d0c117208 */ /* 0x000fe20000800000 */
[----:B------:R-:W-:Y:S01]  /*1ea0*/  IMAD.MOV.U32 R20, RZ, RZ, R7 ;  /* 0x000000ffff147224 */ /* 0x000fe200078e0007 */
[----:B------:R-:W-:-:S02]  /*1eb0*/  DMUL R18, R18, UR4 ;  /* 0x0000000412127c28 */ /* 0x000fc40008000000 */
[----:B------:R-:W-:Y:S01]  /*1ec0*/  DADD R6, R2, R10 ;  /* 0x0000000002067229 */ /* 0x000fe2000000000a */
[----:B------:R-:W-:Y:S02]  /*1ed0*/  SEL R24, R24, R21, P3 ;  /* 0x0000001518187207 */ /* 0x000fe40001800000 */
[----:B------:R-:W-:Y:S02]  /*1ee0*/  FSEL R25, R13, R20, P3 ;  /* 0x000000140d197208 */ /* 0x000fe40001800000 */
[----:B------:R-:W-:Y:S02]  /*1ef0*/  @P2 LOP3.LUT R17, R29, 0x80000, RZ, 0xfc, !PT ;  /* 0x000800001d112812 */ /* 0x000fe400078efcff */
[----:B------:R-:W-:Y:S01]  /*1f00*/  @P4 LOP3.LUT R25, R20, 0x80000, RZ, 0xfc, !PT ;  /* 0x0008000014194812 */ /* 0x000fe200078efcff */
[----:B------:R-:W-:Y:S01]  /*1f10*/  DFMA R6, R6, -0.5, R26 ;  /* 0xbfe000000606782b */ /* 0x000fe2000000001a */
[----:B------:R-:W0:Y:S04]  /*1f20*/  FRND.F64 R18, R18 ;  /* 0x0000001200127313 */ /* 0x000e280000301800 */
[----:B------:R-:W-:-:S03]  /*1f30*/  DADD R12, R16, R24 ;  /* 0x00000000100c7229 */ /* 0x000fc60000000018 */
[----:B------:R-:W-:-:S05]  /*1f40*/  DMUL R6, R6, UR6 ;  /* 0x0000000606067c28 */ /* 0x000fca0008000000 */
[----:B------:R-:W-:Y:S02]  /*1f50*/  DFMA R12, R12, -0.5, R8 ;  /* 0xbfe000000c0c782b */ /* 0x000fe40000000008 */
[----:B0-----:R-:W-:-:S03]  /*1f60*/  DFMA R22, R18, -UR10, R22 ;  /* 0x8000000a12167c2b */ /* 0x001fc60008000016 */
[----:B------:R-:W0:Y:S01]  /*1f70*/  FRND.F64 R6, R6 ;  /* 0x0000000600067313 */ /* 0x000e220000301800 */
[----:B------:R-:W-:Y:S02]  /*1f80*/  MOV R18, R16 ;  /* 0x0000001000127202 */ /* 0x000fe40000000f00 */
[----:B------:R-:W-:Y:S01]  /*1f90*/  DMUL R20, R12, R36 ;  /* 0x000000240c147228 */ /* 0x000fe20000000000 */
[----:B------:R-:W-:Y:S01]  /*1fa0*/  IMAD.MOV.U32 R12, RZ, RZ, R32 ;  /* 0x000000ffff0c7224 */ /* 0x000fe200078e0020 */
[--C-:B------:R-:W-:Y:S02]  /*1fb0*/  DSETP.MIN.AND P2, P3, R30, R22.reuse, PT ;  /* 0x000000161e00722a */ /* 0x100fe40003b40000 */
[----:B------:R-:W-:Y:S01]  /*1fc0*/  DSETP.MAX.AND P6, P1, R32, R22, PT ;  /* 0x000000162000722a */ /* 0x000fe200039cf000 */
[--C-:B------:R-:W-:Y:S02]  /*1fd0*/  IMAD.MOV.U32 R30, RZ, RZ, R22.reuse ;  /* 0x000000ffff1e7224 */ /* 0x100fe400078e0016 */
[----:B------:R-:W-:-:S03]  /*1fe0*/  IMAD.MOV.U32 R13, RZ, RZ, R22 ;  /* 0x000000ffff0d7224 */ /* 0x000fc600078e0016 */
[----:B------:R-:W1:Y:S01]  /*1ff0*/  FRND.F64 R20, R20 ;  /* 0x0000001400147313 */ /* 0x000e620000301800 */
[----:B------:R-:W-:Y:S01]  /*2000*/  SEL R30, R5, R30, P2 ;  /* 0x0000001e051e7207 */ /* 0x000fe20001000000 */
[----:B0-----:R-:W-:Y:S01]  /*2010*/  DFMA R26, R6, -UR12, R26 ;  /* 0x8000000c061a7c2b */ /* 0x001fe2000800001a */
[----:B------:R-:W-:Y:S01]  /*2020*/  SEL R12, R12, R13, P6 ;  /* 0x0000000d0c0c7207 */ /* 0x000fe20003000000 */
[----:B------:R-:W-:Y:S01]  /*2030*/  IMAD.MOV.U32 R6, RZ, RZ, R23 ;  /* 0x000000ffff067224 */ /* 0x000fe200078e0017 */
[----:B------:R-:W-:Y:S02]  /*2040*/  MOV R7, R3 ;  /* 0x0000000300077202 */ /* 0x000fe40000000f00 */
[----:B------:R-:W-:Y:S02]  /*2050*/  FSEL R13, R33, R23, P6 ;  /* 0x00000017210d7208 */ /* 0x000fe40003000000 */
[----:B------:R-:W-:Y:S01]  /*2060*/  FSEL R31, R31, R6, P2 ;  /* 0x000000061f1f7208 */ /* 0x000fe20001000000 */
[----:B------:R-:W-:Y:S01]  /*2070*/  DSETP.MIN.AND P4, P5, R2, R26, PT ;  /* 0x0000001a0200722a */ /* 0x000fe20003d80000 */
[----:B------:R-:W-:Y:S01]  /*2080*/  @P3 LOP3.LUT R31, R6, 0x80000, RZ, 0xfc, !PT ;  /* 0x00080000061f3812 */ /* 0x000fe200078efcff */
[----:B------:R-:W-:Y:S01]  /*2090*/  IMAD.MOV.U32 R6, RZ, RZ, R2 ;  /* 0x000000ffff067224 */ /* 0x000fe200078e0002 */
[----:B------:R-:W-:Y:S01]  /*20a0*/  @P1 LOP3.LUT R13, R23, 0x80000, RZ, 0xfc, !PT ;  /* 0x00080000170d1812 */ /* 0x000fe200078efcff */
[----:B------:R-:W-:Y:S01]  /*20b0*/  IMAD.MOV.U32 R5, RZ, RZ, R26 ;  /* 0x000000ffff057224 */ /* 0x000fe200078e001a */
[----:B-1----:R-:W-:Y:S01]  /*20c0*/  DFMA R20, R20, -UR14, R8 ;  /* 0x8000000e14147c2b */ /* 0x002fe20008000008 */
[----:B------:R-:W-:Y:S01]  /*20d0*/  IMAD.MOV.U32 R2, RZ, RZ, R11 ;  /* 0x000000ffff027224 */ /* 0x000fe200078e000b */
[----:B------:R-:W-:Y:S01]  /*20e0*/  DSETP.MAX.AND P3, P2, R10, R26, PT ;  /* 0x0000001a0a00722a */ /* 0x000fe20003a6f000 */
[----:B------:R-:W-:Y:S01]  /*20f0*/  IMAD.MOV.U32 R8, RZ, RZ, R27 ;  /* 0x000000ffff087224 */ /* 0x000fe200078e001b */
[----:B------:R-:W-:Y:S01]  /*2100*/  SEL R6, R6, R5, P4 ;  /* 0x0000000506067207 */ /* 0x000fe20002000000 */
[----:B------:R-:W-:-:S02]  /*2110*/  IMAD.MOV.U32 R3, RZ, RZ, R10 ;  /* 0x000000ffff037224 */ /* 0x000fc400078e000a */
[----:B------:R-:W-:Y:S01]  /*2120*/  IMAD.MOV.U32 R10, RZ, RZ, R26 ;  /* 0x000000ffff0a7224 */ /* 0x000fe200078e001a */
[----:B------:R-:W-:Y:S01]  /*2130*/  FSEL R7, R7, R8, P4 ;  /* 0x0000000807077208 */ /* 0x000fe20002000000 */
[--C-:B------:R-:W-:Y:S01]  /*2140*/  DSETP.MIN.AND P1, P4, R16, R20.reuse, PT ;  /* 0x000000141000722a */ /* 0x100fe20003c20000 */
[----:B------:R-:W-:Y:S01]  /*2150*/  @P5 LOP3.LUT R7, R8, 0x80000, RZ, 0xfc, !PT ;  /* 0x0008000008075812 */ /* 0x000fe200078efcff */
[----:B------:R-:W-:Y:S01]  /*2160*/  DSETP.MAX.AND P5, P6, R24, R20, PT ;  /* 0x000000141800722a */ /* 0x000fe20003eaf000 */
[----:B------:R-:W-:Y:S01]  /*2170*/  FSEL R11, R2, R27, P3 ;  /* 0x0000001b020b7208 */ /* 0x000fe20001800000 */
[----:B------:R-:W-:Y:S01]  /*2180*/  IMAD.MOV.U32 R2, RZ, RZ, R21 ;  /* 0x000000ffff027224 */ /* 0x000fe200078e0015 */
[----:B------:R-:W-:Y:S01]  /*2190*/  SEL R10, R3, R10, P3 ;  /* 0x0000000a030a7207 */ /* 0x000fe20001800000 */
[----:B------:R-:W-:Y:S01]  /*21a0*/  IMAD.MOV.U32 R19, RZ, RZ, R20 ;  /* 0x000000ffff137224 */ /* 0x000fe200078e0014 */
[----:B------:R-:W-:Y:S01]  /*21b0*/  @P2 LOP3.LUT R11, R27, 0x80000, RZ, 0xfc, !PT ;  /* 0x000800001b0b2812 */ /* 0x000fe200078efcff */
[----:B------:R-:W-:Y:S01]  /*21c0*/  IMAD.MOV.U32 R3, RZ, RZ, R24 ;  /* 0x000000ffff037224 */ /* 0x000fe200078e0018 */
[----:B------:R-:W-:Y:S01]  /*21d0*/  FSEL R25, R25, R21, P5 ;  /* 0x0000001519197208 */ /* 0x000fe20002800000 */
[----:B------:R-:W-:Y:S01]  /*21e0*/  IMAD.MOV.U32 R8, RZ, RZ, R20 ;  /* 0x000000ffff087224 */ /* 0x000fe200078e0014 */
[----:B------:R-:W-:-:S02]  /*21f0*/  FSEL R17, R17, R2, P1 ;  /* 0x0000000211117208 */ /* 0x000fc40000800000 */
[----:B------:R-:W-:Y:S02]  /*2200*/  SEL R18, R18, R19, P1 ;  /* 0x0000001312127207 */ /* 0x000fe40000800000 */
[----:B------:R-:W-:Y:S02]  /*2210*/  @P4 LOP3.LUT R17, R2, 0x80000, RZ, 0xfc, !PT ;  /* 0x0008000002114812 */ /* 0x000fe400078efcff */
[----:B------:R-:W-:Y:S02]  /*2220*/  @P6 LOP3.LUT R25, R21, 0x80000, RZ, 0xfc, !PT ;  /* 0x0008000015196812 */ /* 0x000fe400078efcff */
[----:B------:R-:W-:Y:S02]  /*2230*/  SEL R20, R3, R8, P5 ;  /* 0x0000000803147207 */ /* 0x000fe40002800000 */
[----:B------:R-:W-:Y:S01]  /*2240*/  MOV R19, R17 ;  /* 0x0000001100137202 */ /* 0x000fe20000000f00 */
[----:B------:R-:W-:-:S07]  /*2250*/  IMAD.MOV.U32 R21, RZ, RZ, R25 ;  /* 0x000000ffff157224 */ /* 0x000fce00078e0019 */
.L_x_10:
[----:B------:R-:W-:Y:S05]  /*2260*/  BSYNC.RECONVERGENT B1 ;  /* 0x0000000000017941 */ /* 0x000fea0003800200 */
.L_x_9:
[----:B------:R-:W-:Y:S05]  /*2270*/  @P0 BRA `(.L_x_4) ;  /* 0x0000000400000947 */ /* 0x000fea0003800000 */
[----:B------:R-:W-:-:S04]  /*2280*/  IMAD R17, R4, 0x3, RZ ;  /* 0x0000000304117824 */ /* 0x000fc800078e02ff */
[----:B------:R-:W-:-:S05]  /*2290*/  IMAD.WIDE R16, R17, 0x8, R14 ;  /* 0x0000000811107825 */ /* 0x000fca00078e020e */
[----:B------:R-:W2:Y:S04]  /*22a0*/  LDG.E.64.CONSTANT R8, desc[UR16][R16.64] ;  /* 0x0000001010087981 */ /* 0x000ea8000c1e9b00 */
[----:B------:R-:W3:Y:S04]  /*22b0*/  LDG.E.64.CONSTANT R4, desc[UR16][R16.64+0x8] ;  /* 0x0000081010047981 */ /* 0x000ee8000c1e9b00 */
[----:B------:R0:W4:Y:S01]  /*22c0*/  LDG.E.64.CONSTANT R2, desc[UR16][R16.64+0x10] ;  /* 0x0000101010027981 */ /* 0x000122000c1e9b00 */
[----:B------:R-:W-:Y:S02]  /*22d0*/  DADD R14, R30, R12 ;  /* 0x000000001e0e7229 */ /* 0x000fe4000000000c */
[----:B------:R-:W-:-:S02]  /*22e0*/  DADD R24, R6, R10 ;  /* 0x0000000006187229 */ /* 0x000fc4000000000a */
[----:B------:R-:W-:Y:S01]  /*22f0*/  DADD R26, R18, R20 ;  /* 0x00000000121a7229 */ /* 0x000fe20000000014 */
[----:B0-----:R-:W-:Y:S02]  /*2300*/  IMAD.MOV.U32 R17, RZ, RZ, R31 ;  /* 0x000000ffff117224 */ /* 0x001fe400078e001f */
[----:B------:R-:W-:Y:S01]  /*2310*/  IMAD.MOV.U32 R16, RZ, RZ, R13 ;  /* 0x000000ffff107224 */ /* 0x000fe200078e000d */
[----:B--2---:R-:W-:-:S08]  /*2320*/  DFMA R14, R14, -0.5, R8 ;  /* 0xbfe000000e0e782b */ /* 0x004fd00000000008 */
[----:B------:R-:W-:Y:S02]  /*2330*/  DMUL R22, R14, UR4 ;  /* 0x000000040e167c28 */ /* 0x000fe40008000000 */
[----:B---3--:R-:W-:Y:S02]  /*2340*/  DFMA R14, R24, -0.5, R4 ;  /* 0xbfe00000180e782b */ /* 0x008fe40000000004 */
[----:B----4-:R-:W-:-:S06]  /*2350*/  DFMA R26, R26, -0.5, R2 ;  /* 0xbfe000001a1a782b */ /* 0x010fcc0000000002 */
[----:B------:R-:W0:Y:S01]  /*2360*/  FRND.F64 R22, R22 ;  /* 0x0000001600167313 */ /* 0x000e220000301800 */
[----:B------:R-:W-:Y:S02]  /*2370*/  DMUL R24, R14, UR6 ;  /* 0x000000060e187c28 */ /* 0x000fe40008000000 */
[----:B------:R-:W-:-:S05]  /*2380*/  DMUL R26, R26, R36 ;  /* 0x000000241a1a7228 */ /* 0x000fca0000000000 */
[----:B------:R-:W1:Y:S01]  /*2390*/  FRND.F64 R14, R24 ;  /* 0x00000018000e7313 */ /* 0x000e620000301800 */
[----:B0-----:R-:W-:Y:S02]  /*23a0*/  DFMA R8, R22, -UR10, R8 ;  /* 0x8000000a16087c2b */ /* 0x001fe40008000008 */
[----:B-1----:R-:W-:-:S06]  /*23b0*/  DFMA R14, R14, -UR12, R4 ;  /* 0x8000000c0e0e7c2b */ /* 0x002fcc0008000004 */
[--C-:B------:R-:W-:Y:S01]  /*23c0*/  DSETP.MIN.AND P1, P2, R30, R8.reuse, PT ;  /* 0x000000081e00722a */ /* 0x100fe20003a20000 */
[----:B------:R-:W0:Y:S01]  /*23d0*/  FRND.F64 R4, R26 ;  /* 0x0000001a00047313 */ /* 0x000e220000301800 */
[----:B------:R-:W-:Y:S01]  /*23e0*/  DSETP.MAX.AND P3, P0, R12, R8, PT ;  /* 0x000000080c00722a */ /* 0x000fe2000386f000 */
[--C-:B------:R-:W-:Y:S01]  /*23f0*/  IMAD.MOV.U32 R22, RZ, RZ, R9.reuse ;  /* 0x000000ffff167224 */ /* 0x100fe200078e0009 */
[----:B------:R-:W-:Y:S01]  /*2400*/  MOV R23, R8 ;  /* 0x0000000800177202 */ /* 0x000fe20000000f00 */
[----:B------:R-:W-:Y:S02]  /*2410*/  IMAD.MOV.U32 R13, RZ, RZ, R8 ;  /* 0x000000ffff0d7224 */ /* 0x000fe400078e0008 */
[----:B------:R-:W-:Y:S01]  /*2420*/  IMAD.MOV.U32 R8, RZ, RZ, R6 ;  /* 0x000000ffff087224 */ /* 0x000fe200078e0006 */
[----:B------:R-:W-:Y:S01]  /*2430*/  FSEL R31, R17, R22, P1 ;  /* 0x00000016111f7208 */ /* 0x000fe20000800000 */
[----:B------:R-:W-:Y:S01]  /*2440*/  IMAD.MOV.U32 R17, RZ, RZ, R9 ;  /* 0x000000ffff117224 */ /* 0x000fe200078e0009 */
[----:B------:R-:W-:Y:S01]  /*2450*/  SEL R30, R30, R13, P1 ;  /* 0x0000000d1e1e7207 */ /* 0x000fe20000800000 */
[----:B------:R-:W-:Y:S01]  /*2460*/  IMAD.MOV.U32 R9, RZ, RZ, R7 ;  /* 0x000000ffff097224 */ /* 0x000fe200078e0007 */
[----:B------:R-:W-:-:S02]  /*2470*/  SEL R12, R12, R23, P3 ;  /* 0x000000170c0c7207 */ /* 0x000fc40001800000 */
[----:B------:R-:W-:Y:S01]  /*2480*/  @P2 LOP3.LUT R31, R22, 0x80000, RZ, 0xfc, !PT ;  /* 0x00080000161f2812 */ /* 0x000fe200078efcff */
[----:B------:R-:W-:Y:S01]  /*2490*/  DSETP.MIN.AND P1, P2, R6, R14, PT ;  /* 0x0000000e0600722a */ /* 0x000fe20003a20000 */
[----:B------:R-:W-:Y:S01]  /*24a0*/  FSEL R13, R16, R17, P3 ;  /* 0x00000011100d7208 */ /* 0x000fe20001800000 */
[----:B0-----:R-:W-:Y:S01]  /*24b0*/  DFMA R4, R4, -UR14, R2 ;  /* 0x8000000e04047c2b */ /* 0x001fe20008000002 */
[----:B------:R-:W-:Y:S01]  /*24c0*/  MOV R7, R14 ;  /* 0x0000000e00077202 */ /* 0x000fe20000000f00 */
[----:B------:R-:W-:Y:S01]  /*24d0*/  IMAD.MOV.U32 R2, RZ, RZ, R15 ;  /* 0x000000ffff027224 */ /* 0x000fe200078e000f */
[----:B------:R-:W-:Y:S01]  /*24e0*/  DSETP.MAX.AND P4, P3, R10, R14, PT ;  /* 0x0000000e0a00722a */ /* 0x000fe20003b8f000 */
[----:B------:R-:W-:Y:S01]  /*24f0*/  IMAD.MOV.U32 R22, RZ, RZ, R11 ;  /* 0x000000ffff167224 */ /* 0x000fe200078e000b */
[----:B------:R-:W-:Y:S01]  /*2500*/  SEL R6, R8, R7, P1 ;  /* 0x0000000708067207 */ /* 0x000fe20000800000 */
[----:B------:R-:W-:Y:S01]  /*2510*/  IMAD.MOV.U32 R16, RZ, RZ, R10 ;  /* 0x000000ffff107224 */ /* 0x000fe200078e000a */
[----:B------:R-:W-:Y:S01]  /*2520*/  FSEL R7, R9, R2, P1 ;  /* 0x0000000209077208 */ /* 0x000fe20000800000 */
[--C-:B------:R-:W-:Y:S01]  /*2530*/  DSETP.MAX.AND P1, P6, R20, R4.reuse, PT ;  /* 0x000000041400722a */ /* 0x100fe20003e2f000 */
[----:B------:R-:W-:Y:S01]  /*2540*/  @P0 LOP3.LUT R13, R17, 0x80000, RZ, 0xfc, !PT ;  /* 0x00080000110d0812 */ /* 0x000fe200078efcff */
[----:B------:R-:W-:Y:S01]  /*2550*/  IMAD.MOV.U32 R11, RZ, RZ, R14 ;  /* 0x000000ffff0b7224 */ /* 0x000fe200078e000e */
[----:B------:R-:W-:Y:S01]  /*2560*/  DSETP.MIN.AND P5, P0, R18, R4, PT ;  /* 0x000000041200722a */ /* 0x000fe200038a0000 */
[----:B------:R-:W-:Y:S01]  /*2570*/  IMAD.MOV.U32 R14, RZ, RZ, R21 ;  /* 0x000000ffff0e7224 */ /* 0x000fe200078e0015 */
[----:B------:R-:W-:Y:S01]  /*2580*/  @P2 LOP3.LUT R7, R2, 0x80000, RZ, 0xfc, !PT ;  /* 0x0008000002072812 */ /* 0x000fe200078efcff */
[----:B------:R-:W-:Y:S01]  /*2590*/  IMAD.MOV.U32 R8, RZ, RZ, R19 ;  /* 0x000000ffff087224 */ /* 0x000fe200078e0013 */
[----:B------:R-:W-:Y:S01]  /*25a0*/  SEL R10, R16, R11, P4 ;  /* 0x0000000b100a7207 */ /* 0x000fe20002000000 */
[----:B------:R-:W-:Y:S01]  /*25b0*/  IMAD.MOV.U32 R9, RZ, RZ, R5 ;  /* 0x000000ffff097224 */ /* 0x000fe200078e0005 */
[----:B------:R-:W-:Y:S01]  /*25c0*/  FSEL R11, R22, R15, P4 ;  /* 0x0000000f160b7208 */ /* 0x000fe20002000000 */
[----:B------:R-:W-:Y:S01]  /*25d0*/  IMAD.MOV.U32 R21, RZ, RZ, R4 ;  /* 0x000000ffff157224 */ /* 0x000fe200078e0004 */
[----:B------:R-:W-:Y:S01]  /*25e0*/  @P3 LOP3.LUT R11, R15, 0x80000, RZ, 0xfc, !PT ;  /* 0x000800000f0b3812 */ /* 0x000fe200078efcff */
[----:B------:R-:W-:Y:S01]  /*25f0*/  IMAD.MOV.U32 R3, RZ, RZ, R18 ;  /* 0x000000ffff037224 */ /* 0x000fe200078e0012 */
[----:B------:R-:W-:-:S02]  /*2600*/  FSEL R15, R14, R5, P1 ;  /* 0x000000050e0f7208 */ /* 0x000fc40000800000 */
[----:B------:R-:W-:Y:S02]  /*2610*/  @P6 LOP3.LUT R15, R5, 0x80000, RZ, 0xfc, !PT ;  /* 0x00080000050f6812 */ /* 0x000fe400078efcff */
[----:B------:R-:W-:Y:S02]  /*2620*/  MOV R18, R4 ;  /* 0x0000000400127202 */ /* 0x000fe40000000f00 */
[----:B------:R-:W-:Y:S02]  /*2630*/  FSEL R19, R8, R9, P5 ;  /* 0x0000000908137208 */ /* 0x000fe40002800000 */
[----:B------:R-:W-:Y:S01]  /*2640*/  SEL R20, R20, R21, P1 ;  /* 0x0000001514147207 */ /* 0x000fe20000800000 */
[----:B------:R-:W-:Y:S01]  /*2650*/  IMAD.MOV.U32 R21, RZ, RZ, R15 ;  /* 0x000000ffff157224 */ /* 0x000fe200078e000f */
[----:B------:R-:W-:Y:S02]  /*2660*/  SEL R18, R3, R18, P5 ;  /* 0x0000001203127207 */ /* 0x000fe40002800000 */
[----:B------:R-:W-:-:S07]  /*2670*/  @P0 LOP3.LUT R19, R9, 0x80000, RZ, 0xfc, !PT ;  /* 0x0008000009130812 */ /* 0x000fce00078efcff */
.L_x_4:
[----:B------:R-:W-:Y:S05]  /*2680*/  BSYNC.RECONVERGENT B0 ;  /* 0x0000000000007941 */ /* 0x000fea0003800200 */
.L_x_3:
[----:B------:R-:W0:Y:S01]  /*2690*/  LDC.64 R4, c[0x0][0x3a8] ;  /* 0x0000ea00ff047b82 */ /* 0x000e220000000a00 */
[----:B------:R-:W-:Y:S02]  /*26a0*/  DADD R8, R12, -R30 ;  /* 0x000000000c087229 */ /* 0x000fe4000000081e */
[----:B------:R-:W-:Y:S02]  /*26b0*/  DADD R14, R10, -R6 ;  /* 0x000000000a0e7229 */ /* 0x000fe40000000806 */
[----:B------:R-:W-:Y:S02]  /*26c0*/  DADD R16, R20, -R18 ;  /* 0x0000000014107229 */ /* 0x000fe40000000812 */
[----:B------:R-:W-:Y:S01]  /*26d0*/  DADD R12, R12, R30 ;  /* 0x000000000c0c7229 */ /* 0x000fe2000000001e */
[----:B------:R-:W1:Y:S01]  /*26e0*/  LDC.64 R2, c[0x0][0x3a0] ;  /* 0x0000e800ff027b82 */ /* 0x000e620000000a00 */
[----:B------:R-:W-:Y:S02]  /*26f0*/  DADD R10, R10, R6 ;  /* 0x000000000a0a7229 */ /* 0x000fe40000000006 */
[----:B------:R-:W-:Y:S01]  /*2700*/  DADD R20, R20, R18 ;  /* 0x0000000014147229 */ /* 0x000fe20000000012 */
[----:B------:R-:W-:Y:S01]  /*2710*/  IMAD R19, R0, 0x3, RZ ;  /* 0x0000000300137824 */ /* 0x000fe200078e02ff */
[----:B------:R-:W-:-:S02]  /*2720*/  DMUL R8, R8, 0.5 ;  /* 0x3fe0000008087828 */ /* 0x000fc40000000000 */
[----:B------:R-:W-:Y:S02]  /*2730*/  DMUL R14, R14, 0.5 ;  /* 0x3fe000000e0e7828 */ /* 0x000fe40000000000 */
[----:B------:R-:W-:Y:S02]  /*2740*/  DMUL R16, R16, 0.5 ;  /* 0x3fe0000010107828 */ /* 0x000fe40000000000 */
[----:B------:R-:W-:Y:S02]  /*2750*/  DMUL R6, R12, 0.5 ;  /* 0x3fe000000c067828 */ /* 0x000fe40000000000 */
[----:B------:R-:W-:Y:S02]  /*2760*/  DMUL R10, R10, 0.5 ;  /* 0x3fe000000a0a7828 */ /* 0x000fe40000000000 */
[----:B------:R-:W-:Y:S01]  /*2770*/  DMUL R12, R20, 0.5 ;  /* 0x3fe00000140c7828 */ /* 0x000fe20000000000 */
[----:B0-----:R-:W-:-:S05]  /*2780*/  IMAD.WIDE R4, R19, 0x8, R4 ;  /* 0x0000000813047825 */ /* 0x001fca00078e0204 */
[----:B------:R-:W-:Y:S01]  /*2790*/  STG.E.64 desc[UR16][R4.64], R8 ;  /* 0x0000000804007986 */ /* 0x000fe2000c101b10 */
[----:B-1----:R-:W-:-:S03]  /*27a0*/  IMAD.WIDE R2, R19, 0x8, R2 ;  /* 0x0000000813027825 */ /* 0x002fc600078e0202 */
[----:B------:R-:W-:Y:S04]  /*27b0*/  STG.E.64 desc[UR16][R4.64+0x8], R14 ;  /* 0x0000080e04007986 */ /* 0x000fe8000c101b10 */
[----:B------:R-:W-:Y:S04]  /*27c0*/  STG.E.64 desc[UR16][R4.64+0x10], R16 ;  /* 0x0000101004007986 */ /* 0x000fe8000c101b10 */
[----:B------:R-:W-:Y:S04]  /*27d0*/  STG.E.64 desc[UR16][R2.64], R6 ;  /* 0x0000000602007986 */ /* 0x000fe8000c101b10 */
[----:B------:R-:W-:Y:S04]  /*27e0*/  STG.E.64 desc[UR16][R2.64+0x8], R10 ;  /* 0x0000080a02007986 */ /* 0x000fe8000c101b10 */
[----:B------:R-:W-:Y:S01]  /*27f0*/  STG.E.64 desc[UR16][R2.64+0x10], R12 ;  /* 0x0000100c02007986 */ /* 0x000fe2000c101b10 */
[----:B------:R-:W-:Y:S05]  /*2800*/  EXIT ;  /* 0x000000000000794d */ /* 0x000fea0003800000 */
        .weak           $__internal_0_$__cuda_sm20_dblrcp_rn_slowpath_v3
        .type           $__internal_0_$__cuda_sm20_dblrcp_rn_slowpath_v3,@function
        .size           $__internal_0_$__cuda_sm20_dblrcp_rn_slowpath_v3,(.L_x_15 - $__internal_0_$__cuda_sm20_dblrcp_rn_slowpath_v3)
$__internal_0_$__cuda_sm20_dblrcp_rn_slowpath_v3:
[----:B------:R-:W-:-:S06]  /*2810*/  IMAD.MOV.U32 R11, RZ, RZ, R5 ;  /* 0x000000ffff0b7224 */ /* 0x000fcc00078e0005 */
[----:B------:R-:W-:-:S14]  /*2820*/  DSETP.GTU.AND P0, PT, |R10|, +INF , PT ;  /* 0x7ff000000a00742a */ /* 0x000fdc0003f0c200 */
[----:B------:R-:W-:Y:S05]  /*2830*/  @P0 BRA `(.L_x_11) ;  /* 0x0000000000900947 */ /* 0x000fea0003800000 */
[----:B------:R-:W-:-:S05]  /*2840*/  LOP3.LUT R7, R5, 0x7fffffff, RZ, 0xc0, !PT ;  /* 0x7fffffff05077812 */ /* 0x000fca00078ec0ff */
[----:B------:R-:W-:-:S05]  /*2850*/  VIADD R3, R7, 0xffffffff ;  /* 0xffffffff07037836 */ /* 0x000fca0000000000 */
[----:B------:R-:W-:-:S13]  /*2860*/  ISETP.GE.U32.AND P0, PT, R3, 0x7fefffff, PT ;  /* 0x7fefffff0300780c */ /* 0x000fda0003f06070 */
[----:B------:R-:W-:Y:S02]  /*2870*/  @P0 LOP3.LUT R5, R11, 0x7ff00000, RZ, 0x3c, !PT ;  /* 0x7ff000000b050812 */ /* 0x000fe400078e3cff */
[----:B------:R-:W-:Y:S02]  /*2880*/  @P0 MOV R4, RZ ;  /* 0x000000ff00040202 */ /* 0x000fe40000000f00 */
[----:B------:R-:W-:Y:S02]  /*2890*/  @P0 R2UR UR9, R5 ;  /* 0x00000000050902ca */ /* 0x000fe400000e0000 */
[----:B------:R-:W-:Y:S01]  /*28a0*/  @P0 R2UR UR8, R4 ;  /* 0x00000000040802ca */ /* 0x000fe200000e0000 */
[----:B------:R-:W-:-:S14]  /*28b0*/  @P0 BRA `(.L_x_12) ;  /* 0x0000000000800947 */ /* 0x000fdc0003800000 */
[----:B------:R-:W-:-:S13]  /*28c0*/  ISETP.GE.U32.AND P0, PT, R7, 0x1000001, PT ;  /* 0x010000010700780c */ /* 0x000fda0003f06070 */
[----:B------:R-:W-:Y:S05]  /*28d0*/  @!P0 BRA `(.L_x_13) ;  /* 0x00000000003c8947 */ /* 0x000fea0003800000 */
[----:B------:R-:W-:Y:S02]  /*28e0*/  VIADD R5, R11, 0xc0200000 ;  /* 0xc02000000b057836 */ /* 0x000fe40000000000 */
[----:B------:R-:W-:Y:S02]  /*28f0*/  IMAD.MOV.U32 R4, RZ, RZ, R10 ;  /* 0x000000ffff047224 */ /* 0x000fe400078e000a */
[----:B------:R-:W0:Y:S04]  /*2900*/  MUFU.RCP64H R7, R5 ;  /* 0x0000000500077308 */ /* 0x000e280000001800 */
[----:B0-----:R-:W-:-:S08]  /*2910*/  DFMA R8, -R4, R6, 1 ;  /* 0x3ff000000408742b */ /* 0x001fd00000000106 */
[----:B------:R-:W-:-:S08]  /*2920*/  DFMA R8, R8, R8, R8 ;  /* 0x000000080808722b */ /* 0x000fd00000000008 */
[----:B------:R-:W-:-:S08]  /*2930*/  DFMA R8, R6, R8, R6 ;  /* 0x000000080608722b */ /* 0x000fd00000000006 */
[----:B------:R-:W-:-:S08]  /*2940*/  DFMA R6, -R4, R8, 1 ;  /* 0x3ff000000406742b */ /* 0x000fd00000000108 */
[----:B------:R-:W-:-:S08]  /*2950*/  DFMA R6, R8, R6, R8 ;  /* 0x000000060806722b */ /* 0x000fd00000000008 */
[----:B------:R-:W-:-:S08]  /*2960*/  DMUL R6, R6, 2.2250738585072013831e-308 ;  /* 0x0010000006067828 */ /* 0x000fd00000000000 */
[----:B------:R-:W-:-:S08]  /*2970*/  DFMA R8, -R10, R6, 1 ;  /* 0x3ff000000a08742b */ /* 0x000fd00000000106 */
[----:B------:R-:W-:-:S08]  /*2980*/  DFMA R8, R8, R8, R8 ;  /* 0x000000080808722b */ /* 0x000fd00000000008 */
[----:B------:R-:W-:-:S10]  /*2990*/  DFMA R8, R6, R8, R6 ;  /* 0x000000080608722b */ /* 0x000fd40000000006 */
[----:B------:R-:W-:Y:S02]  /*29a0*/  R2UR UR8, R8 ;  /* 0x00000000080872ca */ /* 0x000fe400000e0000 */
[----:B------:R-:W-:Y:S01]  /*29b0*/  R2UR UR9, R9 ;  /* 0x00000000090972ca */ /* 0x000fe200000e0000 */
[----:B------:R-:W-:-:S14]  /*29c0*/  BRA `(.L_x_12) ;  /* 0x00000000003c7947 */ /* 0x000fdc0003800000 */
.L_x_13:
[----:B------:R-:W-:-:S06]  /*29d0*/  DMUL R4, R10, 8.11296384146066816958e+31 ;  /* 0x469000000a047828 */ /* 0x000fcc0000000000 */
[----:B------:R-:W0:Y:S02]  /*29e0*/  MUFU.RCP64H R7, R5 ;  /* 0x0000000500077308 */ /* 0x000e240000001800 */
[----:B0-----:R-:W-:-:S08]  /*29f0*/  DFMA R8, -R4, R6, 1 ;  /* 0x3ff000000408742b */ /* 0x001fd00000000106 */
[----:B------:R-:W-:-:S08]  /*2a00*/  DFMA R8, R8, R8, R8 ;  /* 0x000000080808722b */ /* 0x000fd00000000008 */
[----:B------:R-:W-:-:S08]  /*2a10*/  DFMA R8, R6, R8, R6 ;  /* 0x000000080608722b */ /* 0x000fd00000000006 */
[----:B------:R-:W-:-:S08]  /*2a20*/  DFMA R6, -R4, R8, 1 ;  /* 0x3ff000000406742b */ /* 0x000fd00000000108 */
[----:B------:R-:W-:-:S08]  /*2a30*/  DFMA R6, R8, R6, R8 ;  /* 0x000000060806722b */ /* 0x000fd00000000008 */
[----:B------:R-:W-:-:S10]  /*2a40*/  DMUL R6, R6, 8.11296384146066816958e+31 ;  /* 0x4690000006067828 */ /* 0x000fd40000000000 */
[----:B------:R-:W-:Y:S02]  /*2a50*/  R2UR UR8, R6 ;  /* 0x00000000060872ca */ /* 0x000fe400000e0000 */
[----:B------:R-:W-:Y:S01]  /*2a60*/  R2UR UR9, R7 ;  /* 0x00000000070972ca */ /* 0x000fe200000e0000 */
[----:B------:R-:W-:-:S14]  /*2a70*/  BRA `(.L_x_12) ;  /* 0x0000000000107947 */ /* 0x000fdc0003800000 */
.L_x_11:
[----:B------:R-:W-:Y:S01]  /*2a80*/  IMAD.MOV.U32 R4, RZ, RZ, R10 ;  /* 0x000000ffff047224 */ /* 0x000fe200078e000a */
[----:B------:R-:W-:-:S04]  /*2a90*/  LOP3.LUT R5, R11, 0x80000, RZ, 0xfc, !PT ;  /* 0x000800000b057812 */ /* 0x000fc800078efcff */
[----:B------:R-:W-:Y:S02]  /*2aa0*/  R2UR UR8, R4 ;  /* 0x00000000040872ca */ /* 0x000fe400000e0000 */
[----:B------:R-:W-:-:S15]  /*2ab0*/  R2UR UR9, R5 ;  /* 0x00000000050972ca */ /* 0x000fde00000e0000 */
.L_x_12:
[----:B------:R-:W-:-:S04]  /*2ac0*/  IMAD.MOV.U32 R3, RZ, RZ, 0x0 ;  /* 0x00000000ff037424 */ /* 0x000fc800078e00ff */
[----:B------:R-:W-:Y:S05]  /*2ad0*/  RET.REL.NODEC R2 `(_Z19k_find_block_boundsiiiPKdS0_PdS1_) ;  /* 0xffffffd402487950 */ /* 0x000fea0003c3ffff */
.L_x_14:
[----:B------:R-:W-:-:S00]  /*2ae0*/  BRA `(.L_x_14) ;  /* 0xfffffffc00fc7947 */ /* 0x000fc0000383ffff */
[----:B------:R-:W-:-:S00]  /*2af0*/  NOP ;  /* 0x0000000000007918 */ /* 0x000fc00000000000 */
        /* <DEDUP_REMOVED lines=8> */
.L_x_15:


//--------------------- .nv.shared.reserved.0     --------------------------
	.section	.nv.shared.reserved.0,"aw",@nobits
	.weak		__nv_reservedSMEM_offset_0_alias
	.size		__nv_reservedSMEM_offset_0_alias, 0, 64
	.other		__nv_reservedSMEM_offset_0_alias,@"STO_CUDA_RESERVED_SHARED STV_DEFAULT"
__nv_reservedSMEM_offset_0_alias:
	.zero		0
	.zero		64


//--------------------- .nv.constant0._Z19k_find_block_boundsiiiPKdS0_PdS1_ --------------------------
	.section	.nv.constant0._Z19k_find_block_boundsiiiPKdS0_PdS1_,"a",@progbits
	.sectionflags	@""
	.align	4
.nv.constant0._Z19k_find_block_boundsiiiPKdS0_PdS1_:
	.zero		944


//--------------------- SYMBOLS --------------------------

	.type		.nv.reservedSmem.offset0,@object
	.size		.nv.reservedSmem.offset0,0x4
